def attn_fwd(
    Q,
    K,
    V,
    Out,
    Lse,
    sm_scale,
    stride_qz,
    stride_qh,
    stride_qm,
    stride_qk,
    stride_kz,
    stride_kh,
    stride_kn,
    stride_kk,
    stride_vz,
    stride_vh,
    stride_vn,
    stride_vk,
    stride_oz,
    stride_oh,
    stride_om,
    stride_ok,
    seqlen_q,
    seqlen_k,
    BLOCK_M: tl.constexpr,
    BLOCK_N: tl.constexpr,
    HEAD_DIM: tl.constexpr,
    CAUSAL: tl.constexpr,
):
    start_m = tl.program_id(0)
    off_hz = tl.program_id(1)
    q_off = off_hz * stride_qh
    k_off = off_hz * stride_kh
    v_off = off_hz * stride_vh
    offs_m = start_m * BLOCK_M + tl.arange(0, BLOCK_M)
    offs_d = tl.arange(0, HEAD_DIM)
    offs_n = tl.arange(0, BLOCK_N)
    q_ptrs = Q + q_off + offs_m[:, None] * stride_qm + offs_d[None, :] * stride_qk
    k_ptrs = K + k_off + offs_d[:, None] * stride_kk + offs_n[None, :] * stride_kn
    v_ptrs = V + v_off + offs_n[:, None] * stride_vn + offs_d[None, :] * stride_vk
    m_i = tl.full([BLOCK_M], float("-inf"), dtype=tl.float32)
    l_i = tl.zeros([BLOCK_M], dtype=tl.float32) + 1.0
    acc = tl.zeros([BLOCK_M, HEAD_DIM], dtype=tl.float32)
    q = tl.load(q_ptrs)
    acc, l_i, m_i = _attn_fwd_inner(
        acc,
        l_i,
        m_i,
        q,
        k_ptrs,
        v_ptrs,
        sm_scale,
        stride_kn,
        stride_vn,
        start_m,
        seqlen_k,
        BLOCK_M,
        BLOCK_N,
        HEAD_DIM,
        CAUSAL,
    )
    acc = acc / l_i[:, None]
    lse = m_i + tl.math.log2(l_i) / 1.4426950408889634
    o_ptrs = (
        Out
        + off_hz * stride_oh
        + offs_m[:, None] * stride_om
        + offs_d[None, :] * stride_ok
    )
    tl.store(o_ptrs, acc.to(Out.dtype.element_ty))
    tl.store(Lse + off_hz * seqlen_q + offs_m, lse)

# config = {"BLOCK_M": 256, "BLOCK_N": 32, "HEAD_DIM": 64, "arch": "sm_90", "causal": false, "dtype": "fp16", "num_stages": 2, "num_warps": 8}
# arch = sm_90


// ===== COMPILED SASS (sm_90a) =====

	.target	sm_90a

	.elftype	@"ET_EXEC"


//--------------------- .note.nv.tkinfo           --------------------------
	.section	.note.nv.tkinfo,"",@"SHT_NOTE"
	.sectionflags	@"SHF_NOTE_NV_TKINFO"
	.tkinfo
        /*0018*/ 	.word	0x00000002
        /*0030*/ 	.string	""
        /*0030*/ 	.string	"ptxas"
        /*0030*/ 	.string	"Cuda compilation tools, release 13.0, V13.0.88"
        /*0030*/ 	.string	"Build cuda_13.0.r13.0/compiler.36424714_0"
        /*0030*/ 	.string	"-v  -suppress-debug-info  -lineinfo  -arch sm_90a "



//--------------------- .note.nv.cuinfo           --------------------------
	.section	.note.nv.cuinfo,"",@"SHT_NOTE"
	.sectionflags	@"SHF_NOTE_NV_CUINFO"
        /*0018*/ 	.short	0x0002
        /*001a*/ 	.short	0x005a
        /*001c*/ 	.short	0x0082
	.zero		2


//--------------------- .nv.info                  --------------------------
	.section	.nv.info,"",@"SHT_CUDA_INFO"
	.align	4


	//----- nvinfo : EIATTR_REGCOUNT
	.align		4
        /*0000*/ 	.byte	0x04, 0x2f
        /*0002*/ 	.short	(.L_2 - .L_1)
	.align		4
.L_1:
        /*0004*/ 	.word	index@(attn_fwd)
        /*0008*/ 	.word	0x000000e8


	//----- nvinfo : EIATTR_FRAME_SIZE
	.align		4
.L_2:
        /*000c*/ 	.byte	0x04, 0x11
        /*000e*/ 	.short	(.L_4 - .L_3)
	.align		4
.L_3:
        /*0010*/ 	.word	index@(attn_fwd)
        /*0014*/ 	.word	0x00000000


	//----- nvinfo : EIATTR_MIN_STACK_SIZE
	.align		4
.L_4:
        /*0018*/ 	.byte	0x04, 0x12
        /*001a*/ 	.short	(.L_6 - .L_5)
	.align		4
.L_5:
        /*001c*/ 	.word	index@(attn_fwd)
        /*0020*/ 	.word	0x00000000
.L_6:


//--------------------- .nv.compat                --------------------------
	.section	.nv.compat,"",@"SHT_CUDA_COMPAT_INFO"
	.align	4
        /*0000*/ 	.byte	0x02, 0x09, 0x01, 0x00, 0x02, 0x02, 0x04, 0x00, 0x02, 0x05, 0x05, 0x00, 0x03, 0x07, 0x01, 0x01
        /*0010*/ 	.byte	0x02, 0x03, 0x00, 0x00, 0x02, 0x06, 0x01, 0x00, 0x04, 0x0b, 0x08, 0x00, 0x00, 0x00, 0x00, 0x00
        /*0020*/ 	.byte	0x00, 0x00, 0x00, 0x00


//--------------------- .nv.info.attn_fwd         --------------------------
	.section	.nv.info.attn_fwd,"",@"SHT_CUDA_INFO"
	.sectionflags	@""
	.align	4


	//----- nvinfo : EIATTR_CUDA_API_VERSION
	.align		4
        /*0000*/ 	.byte	0x04, 0x37
        /*0002*/ 	.short	(.L_8 - .L_7)
.L_7:
        /*0004*/ 	.word	0x00000082


	//----- nvinfo : EIATTR_KPARAM_INFO
	.align		4
.L_8:
        /*0008*/ 	.byte	0x04, 0x17
        /*000a*/ 	.short	(.L_10 - .L_9)
.L_9:
        /*000c*/ 	.word	0x00000000
        /*0010*/ 	.short	0x0019
        /*0012*/ 	.short	0x0080
        /*0014*/ 	.byte	0x00, 0xf4, 0x21, 0x00


	//----- nvinfo : EIATTR_KPARAM_INFO
	.align		4
.L_10:
        /*0018*/ 	.byte	0x04, 0x17
        /*001a*/ 	.short	(.L_12 - .L_11)
.L_11:
        /*001c*/ 	.word	0x00000000
        /*0020*/ 	.short	0x0018
        /*0022*/ 	.short	0x0078
        /*0024*/ 	.byte	0x00, 0xf4, 0x21, 0x00


	//----- nvinfo : EIATTR_KPARAM_INFO
	.align		4
.L_12:
        /*0028*/ 	.byte	0x04, 0x17
        /*002a*/ 	.short	(.L_14 - .L_13)
.L_13:
        /*002c*/ 	.word	0x00000000
        /*0030*/ 	.short	0x0017
        /*0032*/ 	.short	0x0070
        /*0034*/ 	.byte	0x00, 0xf0, 0x11, 0x00


	//----- nvinfo : EIATTR_KPARAM_INFO
	.align		4
.L_14:
        /*0038*/ 	.byte	0x04, 0x17
        /*003a*/ 	.short	(.L_16 - .L_15)
.L_15:
        /*003c*/ 	.word	0x00000000
        /*0040*/ 	.short	0x0016
        /*0042*/ 	.short	0x006c
        /*0044*/ 	.byte	0x00, 0xf0, 0x11, 0x00


	//----- nvinfo : EIATTR_KPARAM_INFO
	.align		4
.L_16:
        /*0048*/ 	.byte	0x04, 0x17
        /*004a*/ 	.short	(.L_18 - .L_17)
.L_17:
        /*004c*/ 	.word	0x00000000
        /*0050*/ 	.short	0x0015
        /*0052*/ 	.short	0x0068
        /*0054*/ 	.byte	0x00, 0xf0, 0x11, 0x00


	//----- nvinfo : EIATTR_KPARAM_INFO
	.align		4
.L_18:
        /*0058*/ 	.byte	0x04, 0x17
        /*005a*/ 	.short	(.L_20 - .L_19)
.L_19:
        /*005c*/ 	.word	0x00000000
        /*0060*/ 	.short	0x0014
        /*0062*/ 	.short	0x0064
        /*0064*/ 	.byte	0x00, 0xf0, 0x11, 0x00


	//----- nvinfo : EIATTR_KPARAM_INFO
	.align		4
.L_20:
        /*0068*/ 	.byte	0x04, 0x17
        /*006a*/ 	.short	(.L_22 - .L_21)
.L_21:
        /*006c*/ 	.word	0x00000000
        /*0070*/ 	.short	0x0013
        /*0072*/ 	.short	0x0060
        /*0074*/ 	.byte	0x00, 0xf0, 0x11, 0x00


	//----- nvinfo : EIATTR_KPARAM_INFO
	.align		4
.L_22:
        /*0078*/ 	.byte	0x04, 0x17
        /*007a*/ 	.short	(.L_24 - .L_23)
.L_23:
        /*007c*/ 	.word	0x00000000
        /*0080*/ 	.short	0x0012
        /*0082*/ 	.short	0x005c
        /*0084*/ 	.byte	0x00, 0xf0, 0x11, 0x00


	//----- nvinfo : EIATTR_KPARAM_INFO
	.align		4
.L_24:
        /*0088*/ 	.byte	0x04, 0x17
        /*008a*/ 	.short	(.L_26 - .L_25)
.L_25:
        /*008c*/ 	.word	0x00000000
        /*0090*/ 	.short	0x0011
        /*0092*/ 	.short	0x0058
        /*0094*/ 	.byte	0x00, 0xf0, 0x11, 0x00


	//----- nvinfo : EIATTR_KPARAM_INFO
	.align		4
.L_26:
        /*0098*/ 	.byte	0x04, 0x17
        /*009a*/ 	.short	(.L_28 - .L_27)
.L_27:
        /*009c*/ 	.word	0x00000000
        /*00a0*/ 	.short	0x0010
        /*00a2*/ 	.short	0x0054
        /*00a4*/ 	.byte	0x00, 0xf0, 0x11, 0x00


	//----- nvinfo : EIATTR_KPARAM_INFO
	.align		4
.L_28:
        /*00a8*/ 	.byte	0x04, 0x17
        /*00aa*/ 	.short	(.L_30 - .L_29)
.L_29:
        /*00ac*/ 	.word	0x00000000
        /*00b0*/ 	.short	0x000f
        /*00b2*/ 	.short	0x0050
        /*00b4*/ 	.byte	0x00, 0xf0, 0x11, 0x00


	//----- nvinfo : EIATTR_KPARAM_INFO
	.align		4
.L_30:
        /*00b8*/ 	.byte	0x04, 0x17
        /*00ba*/ 	.short	(.L_32 - .L_31)
.L_31:
        /*00bc*/ 	.word	0x00000000
        /*00c0*/ 	.short	0x000e
        /*00c2*/ 	.short	0x004c
        /*00c4*/ 	.byte	0x00, 0xf0, 0x11, 0x00


	//----- nvinfo : EIATTR_KPARAM_INFO
	.align		4
.L_32:
        /*00c8*/ 	.byte	0x04, 0x17
        /*00ca*/ 	.short	(.L_34 - .L_33)
.L_33:
        /*00cc*/ 	.word	0x00000000
        /*00d0*/ 	.short	0x000d
        /*00d2*/ 	.short	0x0048
        /*00d4*/ 	.byte	0x00, 0xf0, 0x11, 0x00


	//----- nvinfo : EIATTR_KPARAM_INFO
	.align		4
.L_34:
        /*00d8*/ 	.byte	0x04, 0x17
        /*00da*/ 	.short	(.L_36 - .L_35)
.L_35:
        /*00dc*/ 	.word	0x00000000
        /*00e0*/ 	.short	0x000c
        /*00e2*/ 	.short	0x0044
        /*00e4*/ 	.byte	0x00, 0xf0, 0x11, 0x00


	//----- nvinfo : EIATTR_KPARAM_INFO
	.align		4
.L_36:
        /*00e8*/ 	.byte	0x04, 0x17
        /*00ea*/ 	.short	(.L_38 - .L_37)
.L_37:
        /*00ec*/ 	.word	0x00000000
        /*00f0*/ 	.short	0x000b
        /*00f2*/ 	.short	0x0040
        /*00f4*/ 	.byte	0x00, 0xf0, 0x11, 0x00


	//----- nvinfo : EIATTR_KPARAM_INFO
	.align		4
.L_38:
        /*00f8*/ 	.byte	0x04, 0x17
        /*00fa*/ 	.short	(.L_40 - .L_39)
.L_39:
        /*00fc*/ 	.word	0x00000000
        /*0100*/ 	.short	0x000a
        /*0102*/ 	.short	0x003c
        /*0104*/ 	.byte	0x00, 0xf0, 0x11, 0x00


	//----- nvinfo : EIATTR_KPARAM_INFO
	.align		4
.L_40:
        /*0108*/ 	.byte	0x04, 0x17
        /*010a*/ 	.short	(.L_42 - .L_41)
.L_41:
        /*010c*/ 	.word	0x00000000
        /*0110*/ 	.short	0x0009
        /*0112*/ 	.short	0x0038
        /*0114*/ 	.byte	0x00, 0xf0, 0x11, 0x00


	//----- nvinfo : EIATTR_KPARAM_INFO
	.align		4
.L_42:
        /*0118*/ 	.byte	0x04, 0x17
        /*011a*/ 	.short	(.L_44 - .L_43)
.L_43:
        /*011c*/ 	.word	0x00000000
        /*0120*/ 	.short	0x0008
        /*0122*/ 	.short	0x0034
        /*0124*/ 	.byte	0x00, 0xf0, 0x11, 0x00


	//----- nvinfo : EIATTR_KPARAM_INFO
	.align		4
.L_44:
        /*0128*/ 	.byte	0x04, 0x17
        /*012a*/ 	.short	(.L_46 - .L_45)
.L_45:
        /*012c*/ 	.word	0x00000000
        /*0130*/ 	.short	0x0007
        /*0132*/ 	.short	0x0030
        /*0134*/ 	.byte	0x00, 0xf0, 0x11, 0x00


	//----- nvinfo : EIATTR_KPARAM_INFO
	.align		4
.L_46:
        /*0138*/ 	.byte	0x04, 0x17
        /*013a*/ 	.short	(.L_48 - .L_47)
.L_47:
        /*013c*/ 	.word	0x00000000
        /*0140*/ 	.short	0x0006
        /*0142*/ 	.short	0x002c
        /*0144*/ 	.byte	0x00, 0xf0, 0x11, 0x00


	//----- nvinfo : EIATTR_KPARAM_INFO
	.align		4
.L_48:
        /*0148*/ 	.byte	0x04, 0x17
        /*014a*/ 	.short	(.L_50 - .L_49)
.L_49:
        /*014c*/ 	.word	0x00000000
        /*0150*/ 	.short	0x0005
        /*0152*/ 	.short	0x0028
        /*0154*/ 	.byte	0x00, 0xf0, 0x11, 0x00


	//----- nvinfo : EIATTR_KPARAM_INFO
	.align		4
.L_50:
        /*0158*/ 	.byte	0x04, 0x17
        /*015a*/ 	.short	(.L_52 - .L_51)
.L_51:
        /*015c*/ 	.word	0x00000000
        /*0160*/ 	.short	0x0004
        /*0162*/ 	.short	0x0020
        /*0164*/ 	.byte	0x00, 0xf4, 0x21, 0x00


	//----- nvinfo : EIATTR_KPARAM_INFO
	.align		4
.L_52:
        /*0168*/ 	.byte	0x04, 0x17
        /*016a*/ 	.short	(.L_54 - .L_53)
.L_53:
        /*016c*/ 	.word	0x00000000
        /*0170*/ 	.short	0x0003
        /*0172*/ 	.short	0x0018
        /*0174*/ 	.byte	0x00, 0xf4, 0x21, 0x00


	//----- nvinfo : EIATTR_KPARAM_INFO
	.align		4
.L_54:
        /*0178*/ 	.byte	0x04, 0x17
        /*017a*/ 	.short	(.L_56 - .L_55)
.L_55:
        /*017c*/ 	.word	0x00000000
        /*0180*/ 	.short	0x0002
        /*0182*/ 	.short	0x0010
        /*0184*/ 	.byte	0x00, 0xf4, 0x21, 0x00


	//----- nvinfo : EIATTR_KPARAM_INFO
	.align		4
.L_56:
        /*0188*/ 	.byte	0x04, 0x17
        /*018a*/ 	.short	(.L_58 - .L_57)
.L_57:
        /*018c*/ 	.word	0x00000000
        /*0190*/ 	.short	0x0001
        /*0192*/ 	.short	0x0008
        /*0194*/ 	.byte	0x00, 0xf4, 0x21, 0x00


	//----- nvinfo : EIATTR_KPARAM_INFO
	.align		4
.L_58:
        /*0198*/ 	.byte	0x04, 0x17
        /*019a*/ 	.short	(.L_60 - .L_59)
.L_59:
        /*019c*/ 	.word	0x00000000
        /*01a0*/ 	.short	0x0000
        /*01a2*/ 	.short	0x0000
        /*01a4*/ 	.byte	0x00, 0xf4, 0x21, 0x00


	//----- nvinfo : EIATTR_SPARSE_MMA_MASK
	.align		4
.L_60:
        /*01a8*/ 	.byte	0x03, 0x50
        /*01aa*/ 	.short	0x0000


	//----- nvinfo : EIATTR_MAXREG_COUNT
	.align		4
        /*01ac*/ 	.byte	0x03, 0x1b
        /*01ae*/ 	.short	0x00ff


	//----- nvinfo : EIATTR_NUM_BARRIERS
	.align		4
        /*01b0*/ 	.byte	0x02, 0x4c
        /*01b2*/ 	.byte	0x01
	.zero		1


	//----- nvinfo : EIATTR_MERCURY_ISA_VERSION
	.align		4
        /*01b4*/ 	.byte	0x03, 0x5f
        /*01b6*/ 	.short	0x0101


	//----- nvinfo : EIATTR_COOP_GROUP_MASK_REGIDS
	.align		4
        /*01b8*/ 	.byte	0x04, 0x29
        /*01ba*/ 	.short	(.L_62 - .L_61)


	//   ....[0]....
.L_61:
        /*01bc*/ 	.word	0xffffffff


	//   ....[1]....
        /*01c0*/ 	.word	0xffffffff


	//   ....[2]....
        /*01c4*/ 	.word	0xffffffff


	//   ....[3]....
        /*01c8*/ 	.word	0xffffffff


	//   ....[4]....
        /*01cc*/ 	.word	0xffffffff


	//   ....[5]....
        /*01d0*/ 	.word	0xffffffff


	//   ....[6]....
        /*01d4*/ 	.word	0xffffffff


	//   ....[7]....
        /*01d8*/ 	.word	0xffffffff


	//   ....[8]....
        /*01dc*/ 	.word	0xffffffff


	//   ....[9]....
        /*01e0*/ 	.word	0xffffffff


	//   ....[10]....
        /*01e4*/ 	.word	0xffffffff


	//   ....[11]....
        /*01e8*/ 	.word	0xffffffff


	//   ....[12]....
        /*01ec*/ 	.word	0xffffffff


	//   ....[13]....
        /*01f0*/ 	.word	0xffffffff


	//   ....[14]....
        /*01f4*/ 	.word	0xffffffff


	//   ....[15]....
        /*01f8*/ 	.word	0xffffffff


	//----- nvinfo : EIATTR_COOP_GROUP_INSTR_OFFSETS
	.align		4
.L_62:
        /*01fc*/ 	.byte	0x04, 0x28
        /*01fe*/ 	.short	(.L_64 - .L_63)


	//   ....[0]....
.L_63:
        /*0200*/ 	.word	0x00002870


	//   ....[1]....
        /*0204*/ 	.word	0x00002930


	//   ....[2]....
        /*0208*/ 	.word	0x000029d0


	//   ....[3]....
        /*020c*/ 	.word	0x00002ab0


	//   ....[4]....
        /*0210*/ 	.word	0x00002bb0


	//   ....[5]....
        /*0214*/ 	.word	0x00002d70


	//   ....[6]....
        /*0218*/ 	.word	0x00002df0


	//   ....[7]....
        /*021c*/ 	.word	0x00002e80


	//   ....[8]....
        /*0220*/ 	.word	0x00003af0


	//   ....[9]....
        /*0224*/ 	.word	0x00003b00


	//   ....[10]....
        /*0228*/ 	.word	0x00003b10


	//   ....[11]....
        /*022c*/ 	.word	0x00003b20


	//   ....[12]....
        /*0230*/ 	.word	0x00003b80


	//   ....[13]....
        /*0234*/ 	.word	0x00003b90


	//   ....[14]....
        /*0238*/ 	.word	0x00003ba0


	//   ....[15]....
        /*023c*/ 	.word	0x00003bb0


	//----- nvinfo : EIATTR_EXIT_INSTR_OFFSETS
	.align		4
.L_64:
        /*0240*/ 	.byte	0x04, 0x1c
        /*0242*/ 	.short	(.L_66 - .L_65)


	//   ....[0]....
.L_65:
        /*0244*/ 	.word	0x00006ff0


	//----- nvinfo : EIATTR_REQNTID
	.align		4
.L_66:
        /*0248*/ 	.byte	0x04, 0x10
        /*024a*/ 	.short	(.L_68 - .L_67)
.L_67:
        /*024c*/ 	.word	0x00000100
        /*0250*/ 	.word	0x00000001
        /*0254*/ 	.word	0x00000001


	//----- nvinfo : EIATTR_CBANK_PARAM_SIZE
	.align		4
.L_68:
        /*0258*/ 	.byte	0x03, 0x19
        /*025a*/ 	.short	0x0088


	//----- nvinfo : EIATTR_PARAM_CBANK
	.align		4
        /*025c*/ 	.byte	0x04, 0x0a
        /*025e*/ 	.short	(.L_70 - .L_69)
	.align		4
.L_69:
        /*0260*/ 	.word	index@(.nv.constant0.attn_fwd)
        /*0264*/ 	.short	0x0210
        /*0266*/ 	.short	0x0088


	//----- nvinfo : EIATTR_SW_WAR
	.align		4
.L_70:
        /*0268*/ 	.byte	0x04, 0x36
        /*026a*/ 	.short	(.L_72 - .L_71)
.L_71:
        /*026c*/ 	.word	0x00000008
.L_72:


//--------------------- .nv.callgraph             --------------------------
	.section	.nv.callgraph,"",@"SHT_CUDA_CALLGRAPH"
	.align	4
	.sectionentsize	8
	.align		4
        /*0000*/ 	.word	0x00000000
	.align		4
        /*0004*/ 	.word	0xffffffff
	.align		4
        /*0008*/ 	.word	0x00000000
	.align		4
        /*000c*/ 	.word	0xfffffffe
	.align		4
        /*0010*/ 	.word	0x00000000
	.align		4
        /*0014*/ 	.word	0xfffffffd
	.align		4
        /*0018*/ 	.word	0x00000000
	.align		4
        /*001c*/ 	.word	0xfffffffc


//--------------------- .nv.constant4             --------------------------
	.section	.nv.constant4,"a",@progbits
	.align	8
	.align		8
.nv.constant4:
        /*0000*/ 	.dword	_$_str


//--------------------- .text.attn_fwd            --------------------------
	.section	.text.attn_fwd,"ax",@progbits
	.align	128
        .global         attn_fwd
        .type           attn_fwd,@function
        .size           attn_fwd,(.L_x_3 - attn_fwd)
        .other          attn_fwd,@"STO_CUDA_ENTRY STV_DEFAULT"
attn_fwd:
.text.attn_fwd:
[----:B------:R-:W-:Y:S01]  /*0000*/  LDC R1, c[0x0][0x28] ;  /* 0x00000a00ff017b82 */ /* 0x000fe20000000800 */
[----:B------:R-:W0:Y:S07]  /*0010*/  S2R R0, SR_TID.X ;  /* 0x0000000000007919 */ /* 0x000e2e0000002100 */
[----:B------:R-:W1:Y:S01]  /*0020*/  S2UR UR16, SR_CTAID.Y ;  /* 0x00000000001079c3 */ /* 0x000e620000002600 */
[----:B------:R-:W-:Y:S01]  /*0030*/  ULDC.64 UR4, c[0x0][0x240] ;  /* 0x0000900000047ab9 */ /* 0x000fe20000000a00 */
[----:B------:R-:W-:Y:S01]  /*0040*/  ULDC.64 UR28, c[0x0][0x208] ;  /* 0x00008200001c7ab9 */ /* 0x000fe20000000a00 */
[----:B------:R-:W2:Y:S05]  /*0050*/  S2R R2, SR_CTAID.X ;  /* 0x0000000000027919 */ /* 0x000eaa0000002500 */
[----:B------:R-:W3:Y:S08]  /*0060*/  LDC.64 R6, c[0x0][0x210] ;  /* 0x00008400ff067b82 */ /* 0x000ef00000000a00 */
[----:B------:R-:W4:Y:S01]  /*0070*/  LDC R145, c[0x0][0x248] ;  /* 0x00009200ff917b82 */ /* 0x000f220000000800 */
[----:B-1----:R-:W-:-:S07]  /*0080*/  UIMAD UR4, UR16, UR4, URZ ;  /* 0x00000004100472a4 */ /* 0x002fce000f8e023f */
[----:B------:R-:W1:Y:S01]  /*0090*/  LDC R136, c[0x0][0x280] ;  /* 0x0000a000ff887b82 */ /* 0x000e620000000800 */
[----:B------:R-:W-:Y:S01]  /*00a0*/  USHF.L.U32 UR6, UR4, 0x1, URZ ;  /* 0x0000000104067899 */ /* 0x000fe2000800063f */
[----:B0-----:R-:W-:-:S04]  /*00b0*/  LOP3.LUT R3, R0, 0xff, RZ, 0xc0, !PT ;  /* 0x000000ff00037812 */ /* 0x001fc800078ec0ff */
[----:B--2---:R-:W-:-:S05]  /*00c0*/  LEA R2, R2, R3, 0x8 ;  /* 0x0000000302027211 */ /* 0x004fca00078e40ff */
[----:B------:R-:W-:Y:S01]  /*00d0*/  IMAD R4, R2, UR5, RZ ;  /* 0x0000000502047c24 */ /* 0x000fe2000f8e02ff */
[----:B------:R-:W-:Y:S01]  /*00e0*/  UIMAD.WIDE UR4, UR4, 0x2, URZ ;  /* 0x00000002040478a5 */ /* 0x000fe2000f8e023f */
[C---:B----4-:R-:W-:Y:S01]  /*00f0*/  IMAD R17, R145.reuse, 0x50, RZ ;  /* 0x0000005091117824 */ /* 0x050fe200078e02ff */
[C---:B------:R-:W-:Y:S02]  /*0100*/  SHF.L.U32 R5, R145.reuse, 0x3, RZ ;  /* 0x0000000391057819 */ /* 0x040fe400000006ff */
[C---:B------:R-:W-:Y:S01]  /*0110*/  SHF.L.U32 R19, R4.reuse, 0x1, RZ ;  /* 0x0000000104137819 */ /* 0x040fe200000006ff */
[----:B------:R-:W-:Y:S01]  /*0120*/  IMAD.HI R4, R4, 0x2, RZ ;  /* 0x0000000204047827 */ /* 0x000fe200078e02ff */
[----:B------:R-:W-:Y:S02]  /*0130*/  SHF.L.U32 R9, R145, 0x4, RZ ;  /* 0x0000000491097819 */ /* 0x000fe400000006ff */
[----:B---3--:R-:W-:Y:S01]  /*0140*/  IADD3 R18, P0, P1, R19, UR6, R6 ;  /* 0x0000000613127c10 */ /* 0x008fe2000f91e006 */
[----:B------:R-:W-:-:S03]  /*0150*/  IMAD R13, R145, 0xa, RZ ;  /* 0x0000000a910d7824 */ /* 0x000fc600078e02ff */
[----:B------:R-:W-:Y:S02]  /*0160*/  IADD3.X R19, R4, UR5, R7, P0, P1 ;  /* 0x0000000504137c10 */ /* 0x000fe400087e2407 */
[CC--:B------:R-:W-:Y:S01]  /*0170*/  LEA R16, P2, R145.reuse, R18.reuse, 0x4 ;  /* 0x0000001291107211 */ /* 0x0c0fe200078420ff */
[C---:B------:R-:W-:Y:S01]  /*0180*/  IMAD R25, R145.reuse, 0x14, RZ ;  /* 0x0000001491197824 */ /* 0x040fe200078e02ff */
[CC--:B------:R-:W-:Y:S01]  /*0190*/  LEA R8, P3, R145.reuse, R18.reuse, 0x5 ;  /* 0x0000001291087211 */ /* 0x0c0fe200078628ff */
[C---:B------:R-:W-:Y:S01]  /*01a0*/  IMAD R29, R145.reuse, 0x28, RZ ;  /* 0x00000028911d7824 */ /* 0x040fe200078e02ff */
[C---:B------:R-:W-:Y:S01]  /*01b0*/  SHF.L.U32 R21, R145.reuse, 0x5, RZ ;  /* 0x0000000591157819 */ /* 0x040fe200000006ff */
[----:B------:R-:W-:Y:S01]  /*01c0*/  IMAD R11, R145, 0x5, RZ ;  /* 0x00000005910b7824 */ /* 0x000fe200078e02ff */
[-C--:B------:R-:W-:Y:S01]  /*01d0*/  IADD3 R12, P0, R17, R18.reuse, RZ ;  /* 0x00000012110c7210 */ /* 0x080fe20007f1e0ff */
[C---:B------:R-:W-:Y:S01]  /*01e0*/  IMAD R23, R145.reuse, 0x42, RZ ;  /* 0x0000004291177824 */ /* 0x040fe200078e02ff */
[CC--:B------:R-:W-:Y:S01]  /*01f0*/  LEA R4, P1, R145.reuse, R18.reuse, 0x6 ;  /* 0x0000001291047211 */ /* 0x0c0fe200078230ff */
[----:B------:R-:W-:Y:S01]  /*0200*/  IMAD R15, R145, 0x6, RZ ;  /* 0x00000006910f7824 */ /* 0x000fe200078e02ff */
[-C--:B------:R-:W-:Y:S01]  /*0210*/  LEA.HI.X.SX32 R17, R5, R19.reuse, 0x1, P2 ;  /* 0x0000001305117211 */ /* 0x080fe200010f0eff */
[----:B------:R-:W-:Y:S01]  /*0220*/  IMAD R35, R145, 0xc, RZ ;  /* 0x0000000c91237824 */ /* 0x000fe200078e02ff */
[-C--:B------:R-:W-:Y:S01]  /*0230*/  IADD3 R20, P2, R13, R18.reuse, RZ ;  /* 0x000000120d147210 */ /* 0x080fe20007f5e0ff */
        /* <DEDUP_REMOVED lines=15> */
[----:B------:R-:W-:Y:S01]  /*0330*/  IADD3 R28, P3, R15, R18, RZ ;  /* 0x000000120f1c7210 */ /* 0x000fe20007f7e0ff */
[----:B------:R-:W-:Y:S01]  /*0340*/  IMAD R43, R145, 0xe, RZ ;  /* 0x0000000e912b7824 */ /* 0x000fe200078e02ff */
[----:B------:R-:W-:-:S02]  /*0350*/  LEA.HI.X.SX32 R25, R25, R19, 0x1, P1 ;  /* 0x0000001319197211 */ /* 0x000fc400008f0eff */
[C---:B------:R-:W-:Y:S01]  /*0360*/  SHF.L.U32 R27, R145.reuse, 0x1, RZ ;  /* 0x00000001911b7819 */ /* 0x040fe200000006ff */
[----:B------:R-:W-:Y:S01]  /*0370*/  IMAD R57, R145, 0x3f, RZ ;  /* 0x0000003f91397824 */ /* 0x000fe200078e02ff */
[-C--:B------:R-:W-:Y:S01]  /*0380*/  IADD3 R32, P1, R35, R18.reuse, RZ ;  /* 0x0000001223207210 */ /* 0x080fe20007f3e0ff */
[----:B------:R-:W-:Y:S01]  /*0390*/  IMAD R61, R145, 0x12, RZ ;  /* 0x00000012913d7824 */ /* 0x000fe200078e02ff */
[-C--:B------:R-:W-:Y:S01]  /*03a0*/  IADD3 R14, P5, R33, R18.reuse, RZ ;  /* 0x00000012210e7210 */ /* 0x080fe20007fbe0ff */
[----:B------:R-:W-:Y:S01]  /*03b0*/  IMAD R39, R145, 0x7, RZ ;  /* 0x0000000791277824 */ /* 0x000fe200078e02ff */
[-C--:B------:R-:W-:Y:S01]  /*03c0*/  LEA.HI.X.SX32 R13, R29, R19.reuse, 0x1, P0 ;  /* 0x000000131d0d7211 */ /* 0x080fe200000f0eff */
[----:B------:R-:W-:Y:S01]  /*03d0*/  IMAD R75, R145, 0x48, RZ ;  /* 0x00000048914b7824 */ /* 0x000fe200078e02ff */
[-C--:B------:R-:W-:Y:S01]  /*03e0*/  LEA.HI.X.SX32 R29, R7, R19.reuse, 0x1, P3 ;  /* 0x00000013071d7211 */ /* 0x080fe200018f0eff */
        /* <DEDUP_REMOVED lines=9> */
[-C--:B------:R-:W-:Y:S01]  /*0480*/  IADD3 R34, P0, R37, R18.reuse, RZ ;  /* 0x0000001225227210 */ /* 0x080fe20007f1e0ff */
[----:B------:R-:W-:Y:S01]  /*0490*/  IMAD R63, R145, 0x44, RZ ;  /* 0x00000044913f7824 */ /* 0x000fe200078e02ff */
[-C--:B------:R-:W-:Y:S01]  /*04a0*/  LEA.HI.X.SX32 R37, R37, R19.reuse, 0x1, P3 ;  /* 0x0000001325257211 */ /* 0x080fe200018f0eff */
[----:B------:R-:W-:Y:S01]  /*04b0*/  IMAD R49, R145, 0xb, RZ ;  /* 0x0000000b91317824 */ /* 0x000fe200078e02ff */
[-C--:B------:R-:W-:Y:S01]  /*04c0*/  IADD3 R10, P6, R77, R18.reuse, RZ ;  /* 0x000000124d0a7210 */ /* 0x080fe20007fde0ff */
        /* <DEDUP_REMOVED lines=14> */
[C---:B------:R-:W-:Y:S01]  /*05b0*/  IMAD R65, R145.reuse, 0x13, RZ ;  /* 0x0000001391417824 */ /* 0x040fe200078e02ff */
[CC--:B------:R-:W-:Y:S01]  /*05c0*/  LEA R74, P6, R145.reuse, R18.reuse, 0x2 ;  /* 0x00000012914a7211 */ /* 0x0c0fe200078c10ff */
[----:B------:R-:W-:Y:S01]  /*05d0*/  IMAD R117, R145, 0x2e, RZ ;  /* 0x0000002e91757824 */ /* 0x000fe200078e02ff */
[-C--:B------:R-:W-:Y:S01]  /*05e0*/  LEA.HI.X.SX32 R7, R57, R19.reuse, 0x1, P4 ;  /* 0x0000001339077211 */ /* 0x080fe200020f0eff */
[C---:B------:R-:W-:Y:S01]  /*05f0*/  IMAD R113, R145.reuse, 0x2c, RZ ;  /* 0x0000002c91717824 */ /* 0x040fe200078e02ff */
[C---:B------:R-:W-:Y:S01]  /*0600*/  SHF.L.U32 R31, R145.reuse, 0x2, RZ ;  /* 0x00000002911f7819 */ /* 0x040fe200000006ff */
[C---:B------:R-:W-:Y:S01]  /*0610*/  IMAD R67, R145.reuse, 0x15, RZ ;  /* 0x0000001591437824 */ /* 0x040fe200078e02ff */
[CC--:B------:R-:W-:Y:S01]  /*0620*/  LEA R70, P4, R145.reuse, R18.reuse, 0x3 ;  /* 0x0000001291467211 */ /* 0x0c0fe200078818ff */
[C---:B------:R-:W-:Y:S01]  /*0630*/  IMAD R123, R145.reuse, 0x32, RZ ;  /* 0x00000032917b7824 */ /* 0x040fe200078e02ff */
[CC--:B------:R-:W-:Y:S01]  /*0640*/  LEA.HI.X.SX32 R77, R145.reuse, R19.reuse, 0x1, P5 ;  /* 0x00000013914d7211 */ /* 0x0c0fe200028f0eff */
        /* <DEDUP_REMOVED lines=91> */
[----:B------:R-:W-:Y:S01]  /*0c00*/  IADD3 R102, P1, R151, R18, RZ ;  /* 0x0000001297667210 */ /* 0x000fe20007f3e0ff */
[----:B------:R0:W2:Y:S01]  /*0c10*/  LDG.E.U16 R118, desc[UR28][R18.64] ;  /* 0x0000001c12767981 */ /* 0x0000a2000c1e1500 */
[----:B------:R-:W-:-:S02]  /*0c20*/  LEA.HI.X.SX32 R39, R95, R19, 0x1, P0 ;  /* 0x000000135f277211 */ /* 0x000fc400000f0eff */
[-C--:B------:R-:W-:Y:S01]  /*0c30*/  IADD3 R100, P0, R153, R18.reuse, RZ ;  /* 0x0000001299647210 */ /* 0x080fe20007f1e0ff */
[----:B------:R-:W3:Y:S01]  /*0c40*/  LDG.E.U16 R16, desc[UR28][R16.64] ;  /* 0x0000001c10107981 */ /* 0x000ee2000c1e1500 */
[-C--:B------:R-:W-:Y:S02]  /*0c50*/  LEA.HI.X.SX32 R87, R99, R19.reuse, 0x1, P6 ;  /* 0x0000001363577211 */ /* 0x080fe400030f0eff */
[-C--:B------:R-:W-:Y:S01]  /*0c60*/  LEA.HI.X.SX32 R41, R97, R19.reuse, 0x1, P3 ;  /* 0x0000001361297211 */ /* 0x080fe200018f0eff */
[----:B------:R-:W4:Y:S01]  /*0c70*/  LDG.E.U16 R8, desc[UR28][R8.64] ;  /* 0x0000001c08087981 */ /* 0x000f22000c1e1500 */
[-C--:B------:R-:W-:Y:S02]  /*0c80*/  IADD3 R96, P6, R157, R18.reuse, RZ ;  /* 0x000000129d607210 */ /* 0x080fe40007fde0ff */
[----:B------:R-:W-:Y:S01]  /*0c90*/  IADD3 R92, P3, R155, R18, RZ ;  /* 0x000000129b5c7210 */ /* 0x000fe20007f7e0ff */
[----:B------:R-:W5:Y:S01]  /*0ca0*/  LDG.E.U16 R12, desc[UR28][R12.64] ;  /* 0x0000001c0c0c7981 */ /* 0x000f62000c1e1500 */
[----:B------:R-:W-:-:S02]  /*0cb0*/  LEA.HI.X.SX32 R91, R103, R19, 0x1, P5 ;  /* 0x00000013675b7211 */ /* 0x000fc400028f0eff */
[-C--:B------:R-:W-:Y:S01]  /*0cc0*/  LEA.HI.X.SX32 R111, R105, R19.reuse, 0x1, P2 ;  /* 0x00000013696f7211 */ /* 0x080fe200010f0eff */
[----:B------:R-:W5:Y:S01]  /*0cd0*/  LDG.E.U16 R36, desc[UR28][R36.64] ;  /* 0x0000001c24247981 */ /* 0x000f62000c1e1500 */
[-C--:B------:R-:W-:Y:S02]  /*0ce0*/  LEA.HI.X.SX32 R89, R101, R19.reuse, 0x1, P4 ;  /* 0x0000001365597211 */ /* 0x080fe400020f0eff */
[-C--:B------:R-:W-:Y:S01]  /*0cf0*/  IADD3 R124, P2, R163, R18.reuse, RZ ;  /* 0x00000012a37c7210 */ /* 0x080fe20007f5e0ff */
[----:B------:R-:W5:Y:S01]  /*0d00*/  LDG.E.U16 R14, desc[UR28][R14.64] ;  /* 0x0000001c0e0e7981 */ /* 0x000f62000c1e1500 */
[----:B------:R-:W-:Y:S02]  /*0d10*/  LEA.HI.X.SX32 R103, R107, R19, 0x1, P1 ;  /* 0x000000136b677211 */ /* 0x000fe400008f0eff */
[-C--:B------:R-:W-:Y:S01]  /*0d20*/  IADD3 R94, P4, R159, R18.reuse, RZ ;  /* 0x000000129f5e7210 */ /* 0x080fe20007f9e0ff */
[----:B------:R-:W5:Y:S01]  /*0d30*/  LDG.E.U16 R10, desc[UR28][R10.64] ;  /* 0x0000001c0a0a7981 */ /* 0x000f62000c1e1500 */
[----:B------:R-:W-:-:S02]  /*0d40*/  IADD3 R122, P1, R165, R18, RZ ;  /* 0x00000012a57a7210 */ /* 0x000fc40007f3e0ff */
[-C--:B------:R-:W-:Y:S01]  /*0d50*/  LEA.HI.X.SX32 R101, R109, R19.reuse, 0x1, P0 ;  /* 0x000000136d657211 */ /* 0x080fe200000f0eff */
[----:B------:R-:W5:Y:S01]  /*0d60*/  LDG.E.U16 R76, desc[UR28][R76.64] ;  /* 0x0000001c4c4c7981 */ /* 0x000f62000c1e1500 */
[-C--:B------:R-:W-:Y:S02]  /*0d70*/  IADD3 R98, P5, R161, R18.reuse, RZ ;  /* 0x00000012a1627210 */ /* 0x080fe40007fbe0ff */
[-C--:B------:R-:W-:Y:S01]  /*0d80*/  IADD3 R114, P0, R167, R18.reuse, RZ ;  /* 0x00000012a7727210 */ /* 0x080fe20007f1e0ff */
[----:B------:R-:W5:Y:S01]  /*0d90*/  LDG.E.U16 R52, desc[UR28][R52.64] ;  /* 0x0000001c34347981 */ /* 0x000f62000c1e1500 */
[-C--:B------:R-:W-:Y:S02]  /*0da0*/  LEA.HI.X.SX32 R97, R115, R19.reuse, 0x1, P6 ;  /* 0x0000001373617211 */ /* 0x080fe400030f0eff */
[----:B------:R-:W-:Y:S01]  /*0db0*/  LEA.HI.X.SX32 R93, R113, R19, 0x1, P3 ;  /* 0x00000013715d7211 */ /* 0x000fe200018f0eff */
[----:B------:R-:W5:Y:S01]  /*0dc0*/  LDG.E.U16 R48, desc[UR28][R48.64] ;  /* 0x0000001c30307981 */ /* 0x000f62000c1e1500 */
[----:B------:R-:W-:-:S02]  /*0dd0*/  IADD3 R108, P6, R171, R18, RZ ;  /* 0x00000012ab6c7210 */ /* 0x000fc40007fde0ff */
[-C--:B------:R-:W-:Y:S01]  /*0de0*/  IADD3 R112, P3, R169, R18.reuse, RZ ;  /* 0x00000012a9707210 */ /* 0x080fe20007f7e0ff */
[----:B------:R-:W5:Y:S01]  /*0df0*/  LDG.E.U16 R68, desc[UR28][R68.64] ;  /* 0x0000001c44447981 */ /* 0x000f62000c1e1500 */
[-C--:B------:R-:W-:Y:S02]  /*0e00*/  LEA.HI.X.SX32 R125, R121, R19.reuse, 0x1, P2 ;  /* 0x00000013797d7211 */ /* 0x080fe400010f0eff */
[-C--:B------:R-:W-:Y:S01]  /*0e10*/  LEA.HI.X.SX32 R95, R117, R19.reuse, 0x1, P4 ;  /* 0x00000013755f7211 */ /* 0x080fe200020f0eff */
[----:B------:R-:W-:Y:S01]  /*0e20*/  IMAD R117, R145, 0x3b, RZ ;  /* 0x0000003b91757824 */ /* 0x000fe200078e02ff */
[-C--:B------:R-:W-:Y:S01]  /*0e30*/  IADD3 R128, P2, R177, R18.reuse, RZ ;  /* 0x00000012b1807210 */ /* 0x080fe20007f5e0ff */
[----:B------:R-:W5:Y:S01]  /*0e40*/  LDG.E.U16 R26, desc[UR28][R26.64] ;  /* 0x0000001c1a1a7981 */ /* 0x000f62000c1e1500 */
[-C--:B------:R-:W-:Y:S02]  /*0e50*/  LEA.HI.X.SX32 R123, R123, R19.reuse, 0x1, P1 ;  /* 0x000000137b7b7211 */ /* 0x080fe400008f0eff */
[-C--:B------:R-:W-:Y:S01]  /*0e60*/  LEA.HI.X.SX32 R99, R119, R19.reuse, 0x1, P5 ;  /* 0x0000001377637211 */ /* 0x080fe200028f0eff */
[----:B------:R-:W-:Y:S01]  /*0e70*/  IMAD R119, R145, 0x3d, RZ ;  /* 0x0000003d91777824 */ /* 0x000fe200078e02ff */
[----:B------:R-:W-:Y:S01]  /*0e80*/  IADD3 R130, P1, R179, R18, RZ ;  /* 0x00000012b3827210 */ /* 0x000fe20007f3e0ff */
[----:B------:R-:W5:Y:S01]  /*0e90*/  LDG.E.U16 R110, desc[UR28][R110.64] ;  /* 0x0000001c6e6e7981 */ /* 0x000f62000c1e1500 */
[----:B------:R-:W-:-:S02]  /*0ea0*/  LEA.HI.X.SX32 R115, R127, R19, 0x1, P0 ;  /* 0x000000137f737211 */ /* 0x000fc400000f0eff */
[-C--:B------:R-:W-:Y:S01]  /*0eb0*/  IADD3 R126, P0, R181, R18.reuse, RZ ;  /* 0x00000012b57e7210 */ /* 0x080fe20007f1e0ff */
[----:B------:R-:W5:Y:S01]  /*0ec0*/  LDG.E.U16 R124, desc[UR28][R124.64] ;  /* 0x0000001c7c7c7981 */ /* 0x000f62000c1e1500 */
[-C--:B------:R-:W-:Y:S02]  /*0ed0*/  LEA.HI.X.SX32 R109, R131, R19.reuse, 0x1, P6 ;  /* 0x00000013836d7211 */ /* 0x080fe400030f0eff */
[-C--:B------:R-:W-:Y:S01]  /*0ee0*/  IADD3 R106, P4, R173, R18.reuse, RZ ;  /* 0x00000012ad6a7210 */ /* 0x080fe20007f9e0ff */
[----:B------:R-:W5:Y:S01]  /*0ef0*/  LDG.E.U16 R22, desc[UR28][R22.64] ;  /* 0x0000001c16167981 */ /* 0x000f62000c1e1500 */
[-C--:B------:R-:W-:Y:S02]  /*0f00*/  LEA.HI.X.SX32 R113, R129, R19.reuse, 0x1, P3 ;  /* 0x0000001381717211 */ /* 0x080fe400018f0eff */
[----:B------:R-:W-:Y:S01]  /*0f10*/  IADD3 R116, P6, R185, R18, RZ ;  /* 0x00000012b9747210 */ /* 0x000fe20007fde0ff */
[----:B------:R-:W5:Y:S01]  /*0f20*/  LDG.E.U16 R74, desc[UR28][R74.64] ;  /* 0x0000001c4a4a7981 */ /* 0x000f62000c1e1500 */
[----:B------:R-:W-:-:S02]  /*0f30*/  LEA.HI.X.SX32 R129, R137, R19, 0x1, P2 ;  /* 0x0000001389817211 */ /* 0x000fc400010f0eff */
[-C--:B------:R-:W-:Y:S01]  /*0f40*/  LEA.HI.X.SX32 R131, R139, R19.reuse, 0x1, P1 ;  /* 0x000000138b837211 */ /* 0x080fe200008f0eff */
[----:B------:R-:W5:Y:S01]  /*0f50*/  LDG.E.U16 R60, desc[UR28][R60.64] ;  /* 0x0000001c3c3c7981 */ /* 0x000f62000c1e1500 */
[-C--:B------:R-:W-:Y:S02]  /*0f60*/  IADD3 R120, P3, R183, R18.reuse, RZ ;  /* 0x00000012b7787210 */ /* 0x080fe40007f7e0ff */
[-C--:B------:R-:W-:Y:S01]  /*0f70*/  LEA.HI.X.SX32 R127, R117, R19.reuse, 0x1, P0 ;  /* 0x00000013757f7211 */ /* 0x080fe200000f0eff */
[----:B------:R-:W5:Y:S01]  /*0f80*/  LDG.E.U16 R128, desc[UR28][R128.64] ;  /* 0x0000001c80807981 */ /* 0x000f62000c1e1500 */
[----:B------:R-:W-:Y:S02]  /*0f90*/  IADD3 R104, P5, R175, R18, RZ ;  /* 0x00000012af687210 */ /* 0x000fe40007fbe0ff */
[-C--:B------:R-:W-:Y:S01]  /*0fa0*/  LEA.HI.X.SX32 R107, R133, R19.reuse, 0x1, P4 ;  /* 0x00000013856b7211 */ /* 0x080fe200020f0eff */
[----:B------:R-:W5:Y:S01]  /*0fb0*/  LDG.E.U16 R72, desc[UR28][R72.64] ;  /* 0x0000001c48487981 */ /* 0x000f62000c1e1500 */
[----:B------:R-:W-:-:S02]  /*0fc0*/  LEA.HI.X.SX32 R117, R119, R19, 0x1, P6 ;  /* 0x0000001377757211 */ /* 0x000fc400030f0eff */
[----:B0-----:R-:W-:Y:S01]  /*0fd0*/  IADD3 R18, P4, R187, R18, RZ ;  /* 0x00000012bb127210 */ /* 0x001fe20007f9e0ff */
[----:B------:R0:W5:Y:S01]  /*0fe0*/  LDG.E.U16 R119, desc[UR28][R4.64] ;  /* 0x0000001c04777981 */ /* 0x000162000c1e1500 */
[-C--:B------:R-:W-:Y:S02]  /*0ff0*/  LEA.HI.X.SX32 R121, R141, R19.reuse, 0x1, P3 ;  /* 0x000000138d797211 */ /* 0x080fe400018f0eff */
[-C--:B------:R-:W-:Y:S01]  /*1000*/  LEA.HI.X.SX32 R105, R135, R19.reuse, 0x1, P5 ;  /* 0x0000001387697211 */ /* 0x080fe200028f0eff */
[----:B------:R-:W5:Y:S01]  /*1010*/  LDG.E.U16 R30, desc[UR28][R30.64] ;  /* 0x0000001c1e1e7981 */ /* 0x000f62000c1e1500 */
[----:B------:R-:W-:-:S03]  /*1020*/  LEA.HI.X.SX32 R19, R143, R19, 0x1, P4 ;  /* 0x000000138f137211 */ /* 0x000fc600020f0eff */
[----:B------:R-:W5:Y:S04]  /*1030*/  LDG.E.U16 R102, desc[UR28][R102.64] ;  /* 0x0000001c66667981 */ /* 0x000f68000c1e1500 */
        /* <DEDUP_REMOVED lines=41> */
[----:B------:R1:W5:Y:S01]  /*12d0*/  LDG.E.U16 R6, desc[UR28][R6.64] ;  /* 0x0000001c06067981 */ /* 0x000362000c1e1500 */
[----:B------:R-:W1:Y:S01]  /*12e0*/  S2UR UR4, SR_CgaCtaId ;  /* 0x00000000000479c3 */ /* 0x000e620000008800 */
[----:B0-----:R-:W-:-:S02]  /*12f0*/  LOP3.LUT R4, R0, 0x3f, RZ, 0xc0, !PT ;  /* 0x0000003f00047812 */ /* 0x001fc400078ec0ff */
[----:B------:R-:W-:Y:S01]  /*1300*/  LOP3.LUT R5, R0, 0xc0, RZ, 0xc0, !PT ;  /* 0x000000c000057812 */ /* 0x000fe200078ec0ff */
[----:B------:R-:W-:-:S03]  /*1310*/  UMOV UR17, 0x400 ;  /* 0x0000040000117882 */ /* 0x000fc60000000000 */
[----:B------:R-:W-:-:S04]  /*1320*/  LEA R9, R5, R4, 0x6 ;  /* 0x0000000405097211 */ /* 0x000fc800078e30ff */
[----:B------:R-:W-:Y:S02]  /*1330*/  SHF.L.U32 R9, R9, 0x1, RZ ;  /* 0x0000000109097819 */ /* 0x000fe400000006ff */
[----:B-1----:R-:W-:Y:S02]  /*1340*/  ISETP.GE.AND P0, PT, R136, 0x1, PT ;  /* 0x000000018800780c */ /* 0x002fe40003f06270 */
[C---:B------:R-:W-:Y:S02]  /*1350*/  LOP3.LUT R7, R9.reuse, 0x10, RZ, 0x3c, !PT ;  /* 0x0000001009077812 */ /* 0x040fe400078e3cff */
[C---:B------:R-:W-:Y:S01]  /*1360*/  LOP3.LUT R11, R9.reuse, 0x20, RZ, 0x3c, !PT ;  /* 0x00000020090b7812 */ /* 0x040fe200078e3cff */
[----:B------:R-:W-:Y:S01]  /*1370*/  ULEA UR17, UR4, UR17, 0x18 ;  /* 0x0000001104117291 */ /* 0x000fe2000f8ec03f */
[----:B------:R-:W-:Y:S02]  /*1380*/  LOP3.LUT R13, R9, 0x30, RZ, 0x3c, !PT ;  /* 0x00000030090d7812 */ /* 0x000fe400078e3cff */
[----:B------:R-:W-:-:S02]  /*1390*/  MOV R132, 0x3f800000 ;  /* 0x3f80000000847802 */ /* 0x000fc40000000f00 */
[----:B------:R-:W-:-:S04]  /*13a0*/  MOV R163, 0xff800000 ;  /* 0xff80000000a37802 */ /* 0x000fc80000000f00 */
[----:B--2---:R-:W-:Y:S04]  /*13b0*/  STS.U16 [R9+UR17], R118 ;  /* 0x0000007609007988 */ /* 0x004fe80008000411 */
[----:B---3--:R-:W-:Y:S04]  /*13c0*/  STS.U16 [R9+UR17+0x400], R16 ;  /* 0x0004001009007988 */ /* 0x008fe80008000411 */
[----:B----4-:R-:W-:Y:S04]  /*13d0*/  STS.U16 [R9+UR17+0x800], R8 ;  /* 0x0008000809007988 */ /* 0x010fe80008000411 */
[----:B-----5:R-:W-:Y:S04]  /*13e0*/  STS.U16 [R9+UR17+0x1400], R12 ;  /* 0x0014000c09007988 */ /* 0x020fe80008000411 */
[----:B------:R0:W-:Y:S04]  /*13f0*/  STS.U16 [R9+UR17+0xc00], R36 ;  /* 0x000c002409007988 */ /* 0x0001e80008000411 */
[----:B------:R-:W-:Y:S04]  /*1400*/  STS.U16 [R9+UR17+0x1800], R14 ;  /* 0x0018000e09007988 */ /* 0x000fe80008000411 */
[----:B------:R-:W-:Y:S01]  /*1410*/  STS.U16 [R9+UR17+0x1c00], R10 ;  /* 0x001c000a09007988 */ /* 0x000fe20008000411 */
[----:B------:R-:W-:-:S02]  /*1420*/  MOV R111, 0xff800000 ;  /* 0xff800000006f7802 */ /* 0x000fc40000000f00 */
[----:B0-----:R-:W-:Y:S02]  /*1430*/  CS2R R36, SRZ ;  /* 0x0000000000247805 */ /* 0x001fe4000001ff00 */
[----:B------:R-:W-:Y:S02]  /*1440*/  MOV R104, 0xff800000 ;  /* 0xff80000000687802 */ /* 0x000fe40000000f00 */
[----:B------:R-:W-:Y:S02]  /*1450*/  MOV R137, 0x3f800000 ;  /* 0x3f80000000897802 */ /* 0x000fe40000000f00 */
[----:B------:R-:W-:Y:S02]  /*1460*/  MOV R138, 0x3f800000 ;  /* 0x3f800000008a7802 */ /* 0x000fe40000000f00 */
[----:B------:R-:W-:Y:S01]  /*1470*/  MOV R139, 0x3f800000 ;  /* 0x3f800000008b7802 */ /* 0x000fe20000000f00 */
[----:B------:R-:W-:Y:S04]  /*1480*/  STS.U16 [R9+UR17+0x1000], R119 ;  /* 0x0010007709007988 */ /* 0x000fe80008000411 */
[----:B------:R-:W-:Y:S04]  /*1490*/  STS.U16 [R7+UR17+0x80], R76 ;  /* 0x0000804c07007988 */ /* 0x000fe80008000411 */
[----:B------:R-:W-:Y:S04]  /*14a0*/  STS.U16 [R7+UR17+0x480], R52 ;  /* 0x0004803407007988 */ /* 0x000fe80008000411 */
[----:B------:R-:W-:Y:S04]  /*14b0*/  STS.U16 [R7+UR17+0x880], R48 ;  /* 0x0008803007007988 */ /* 0x000fe80008000411 */
[----:B------:R-:W-:Y:S04]  /*14c0*/  STS.U16 [R7+UR17+0xc80], R68 ;  /* 0x000c804407007988 */ /* 0x000fe80008000411 */
[----:B------:R-:W-:Y:S04]  /*14d0*/  STS.U16 [R7+UR17+0x1080], R26 ;  /* 0x0010801a07007988 */ /* 0x000fe80008000411 */
[----:B------:R-:W-:Y:S04]  /*14e0*/  STS.U16 [R7+UR17+0x1480], R110 ;  /* 0x0014806e07007988 */ /* 0x000fe80008000411 */
[----:B------:R-:W-:Y:S04]  /*14f0*/  STS.U16 [R7+UR17+0x1880], R124 ;  /* 0x0018807c07007988 */ /* 0x000fe80008000411 */
[----:B------:R0:W-:Y:S04]  /*1500*/  STS.U16 [R7+UR17+0x1c80], R128 ;  /* 0x001c808007007988 */ /* 0x0001e80008000411 */
[----:B------:R-:W-:Y:S04]  /*1510*/  STS.U16 [R11+UR17+0x100], R74 ;  /* 0x0001004a0b007988 */ /* 0x000fe80008000411 */
[----:B------:R-:W-:Y:S01]  /*1520*/  STS.U16 [R11+UR17+0x500], R22 ;  /* 0x000500160b007988 */ /* 0x000fe20008000411 */
[----:B0-----:R-:W-:-:S03]  /*1530*/  LOP3.LUT R7, R9, 0x40, RZ, 0x3c, !PT ;  /* 0x0000004009077812 */ /* 0x001fc600078e3cff */
        /* <DEDUP_REMOVED lines=15> */
[----:B------:R-:W-:Y:S01]  /*1630*/  STS.U16 [R7+UR17+0x200], R70 ;  /* 0x0002004607007988 */ /* 0x000fe20008000411 */
[----:B0-----:R-:W-:-:S02]  /*1640*/  LOP3.LUT R13, R9, 0x60, RZ, 0x3c, !PT ;  /* 0x00000060090d7812 */ /* 0x001fc400078e3cff */
[----:B------:R-:W-:Y:S01]  /*1650*/  LOP3.LUT R9, R9, 0x70, RZ, 0x3c, !PT ;  /* 0x0000007009097812 */ /* 0x000fe200078e3cff */
        /* <DEDUP_REMOVED lines=16> */
[----:B------:R-:W-:Y:S04]  /*1760*/  STS.U16 [R13+UR17+0x700], R42 ;  /* 0x0007002a0d007988 */ /* 0x000fe80008000411 */
[----:B------:R1:W-:Y:S04]  /*1770*/  STS.U16 [R13+UR17+0xb00], R64 ;  /* 0x000b00400d007988 */ /* 0x0003e80008000411 */
[----:B------:R-:W-:Y:S04]  /*1780*/  STS.U16 [R13+UR17+0xf00], R82 ;  /* 0x000f00520d007988 */ /* 0x000fe80008000411 */
[----:B------:R-:W-:Y:S04]  /*1790*/  STS.U16 [R13+UR17+0x1300], R88 ;  /* 0x001300580d007988 */ /* 0x000fe80008000411 */
[----:B------:R-:W-:Y:S04]  /*17a0*/  STS.U16 [R13+UR17+0x1700], R94 ;  /* 0x0017005e0d007988 */ /* 0x000fe80008000411 */
[----:B------:R-:W-:Y:S04]  /*17b0*/  STS.U16 [R13+UR17+0x1b00], R106 ;  /* 0x001b006a0d007988 */ /* 0x000fe80008000411 */
[----:B------:R-:W-:Y:S01]  /*17c0*/  STS.U16 [R13+UR17+0x1f00], R18 ;  /* 0x001f00120d007988 */ /* 0x000fe20008000411 */
[----:B0-----:R-:W-:-:S03]  /*17d0*/  MOV R116, 0xff800000 ;  /* 0xff80000000747802 */ /* 0x001fc60000000f00 */
[----:B------:R-:W-:Y:S01]  /*17e0*/  STS.U16 [R9+UR17+0x380], R44 ;  /* 0x0003802c09007988 */ /* 0x000fe20008000411 */
[----:B------:R-:W-:-:S03]  /*17f0*/  CS2R R56, SRZ ;  /* 0x0000000000387805 */ /* 0x000fc6000001ff00 */
[----:B------:R-:W-:Y:S01]  /*1800*/  STS.U16 [R9+UR17+0x780], R50 ;  /* 0x0007803209007988 */ /* 0x000fe20008000411 */
[----:B------:R-:W-:-:S03]  /*1810*/  CS2R R58, SRZ ;  /* 0x00000000003a7805 */ /* 0x000fc6000001ff00 */
[----:B------:R0:W-:Y:S01]  /*1820*/  STS.U16 [R9+UR17+0xb80], R66 ;  /* 0x000b804209007988 */ /* 0x0001e20008000411 */
[----:B------:R-:W-:-:S03]  /*1830*/  CS2R R60, SRZ ;  /* 0x00000000003c7805 */ /* 0x000fc6000001ff00 */
[----:B------:R2:W-:Y:S01]  /*1840*/  STS.U16 [R9+UR17+0xf80], R84 ;  /* 0x000f805409007988 */ /* 0x0005e20008000411 */
[----:B------:R-:W-:-:S03]  /*1850*/  CS2R R62, SRZ ;  /* 0x00000000003e7805 */ /* 0x000fc6000001ff00 */
[----:B------:R3:W-:Y:S01]  /*1860*/  STS.U16 [R9+UR17+0x1380], R90 ;  /* 0x0013805a09007988 */ /* 0x0007e20008000411 */
[----:B-1----:R-:W-:-:S03]  /*1870*/  CS2R R64, SRZ ;  /* 0x0000000000407805 */ /* 0x002fc6000001ff00 */
[----:B------:R3:W-:Y:S01]  /*1880*/  STS.U16 [R9+UR17+0x1780], R98 ;  /* 0x0017806209007988 */ /* 0x0007e20008000411 */
[----:B0-----:R-:W-:-:S03]  /*1890*/  CS2R R66, SRZ ;  /* 0x0000000000427805 */ /* 0x001fc6000001ff00 */
[----:B------:R3:W-:Y:S01]  /*18a0*/  STS.U16 [R9+UR17+0x1b80], R105 ;  /* 0x001b806909007988 */ /* 0x0007e20008000411 */
[----:B------:R-:W-:-:S03]  /*18b0*/  CS2R R68, SRZ ;  /* 0x0000000000447805 */ /* 0x000fc6000001ff00 */
[----:B------:R3:W-:Y:S01]  /*18c0*/  STS.U16 [R9+UR17+0x1f80], R6 ;  /* 0x001f800609007988 */ /* 0x0007e20008000411 */
[----:B------:R-:W-:Y:S02]  /*18d0*/  CS2R R70, SRZ ;  /* 0x0000000000467805 */ /* 0x000fe4000001ff00 */
[----:B------:R-:W-:Y:S02]  /*18e0*/  CS2R R72, SRZ ;  /* 0x0000000000487805 */ /* 0x000fe4000001ff00 */
[----:B------:R-:W-:Y:S02]  /*18f0*/  CS2R R74, SRZ ;  /* 0x00000000004a7805 */ /* 0x000fe4000001ff00 */
[----:B------:R-:W-:Y:S02]  /*1900*/  CS2R R76, SRZ ;  /* 0x00000000004c7805 */ /* 0x000fe4000001ff00 */
[----:B------:R-:W-:Y:S02]  /*1910*/  CS2R R78, SRZ ;  /* 0x00000000004e7805 */ /* 0x000fe4000001ff00 */
[----:B------:R-:W-:-:S02]  /*1920*/  CS2R R80, SRZ ;  /* 0x0000000000507805 */ /* 0x000fc4000001ff00 */
[----:B------:R-:W-:Y:S02]  /*1930*/  CS2R R82, SRZ ;  /* 0x0000000000527805 */ /* 0x000fe4000001ff00 */
[----:B--2---:R-:W-:Y:S02]  /*1940*/  CS2R R84, SRZ ;  /* 0x0000000000547805 */ /* 0x004fe4000001ff00 */
[----:B------:R-:W-:Y:S02]  /*1950*/  CS2R R86, SRZ ;  /* 0x0000000000567805 */ /* 0x000fe4000001ff00 */
[----:B------:R-:W-:Y:S02]  /*1960*/  CS2R R24, SRZ ;  /* 0x0000000000187805 */ /* 0x000fe4000001ff00 */
[----:B------:R-:W-:Y:S02]  /*1970*/  CS2R R26, SRZ ;  /* 0x00000000001a7805 */ /* 0x000fe4000001ff00 */
[----:B------:R-:W-:-:S02]  /*1980*/  CS2R R28, SRZ ;  /* 0x00000000001c7805 */ /* 0x000fc4000001ff00 */
[----:B------:R-:W-:Y:S02]  /*1990*/  CS2R R30, SRZ ;  /* 0x00000000001e7805 */ /* 0x000fe4000001ff00 */
[----:B------:R-:W-:Y:S02]  /*19a0*/  CS2R R32, SRZ ;  /* 0x0000000000207805 */ /* 0x000fe4000001ff00 */
        /* <DEDUP_REMOVED lines=9> */
[----:B------:R-:W-:Y:S01]  /*1a40*/  CS2R R54, SRZ ;  /* 0x0000000000367805 */ /* 0x000fe2000001ff00 */
[----:B---3--:R-:W-:Y:S06]  /*1a50*/  @!P0 BRA `(.L_x_0) ;  /* 0x0000002000a48947 */ /* 0x008fec0003800000 */
[----:B------:R-:W0:Y:S01]  /*1a60*/  LDC.64 R134, c[0x0][0x250] ;  /* 0x00009400ff867b82 */ /* 0x000e220000000a00 */
[----:B------:R-:W-:Y:S01]  /*1a70*/  ULDC UR4, c[0x0][0x258] ;  /* 0x0000960000047ab9 */ /* 0x000fe20000000800 */
[----:B------:R-:W-:Y:S01]  /*1a80*/  SHF.R.U32.HI R8, RZ, 0x2, R5 ;  /* 0x00000002ff087819 */ /* 0x000fe20000011605 */
[----:B------:R-:W-:Y:S01]  /*1a90*/  IMAD R6, R4, UR4, RZ ;  /* 0x0000000404067c24 */ /* 0x000fe2000f8e02ff */
[----:B------:R-:W-:Y:S01]  /*1aa0*/  SHF.L.U32 R5, R3, 0x1, RZ ;  /* 0x0000000103057819 */ /* 0x000fe200000006ff */
[----:B------:R-:W-:Y:S01]  /*1ab0*/  ULDC.64 UR4, c[0x0][0x218] ;  /* 0x0000860000047ab9 */ /* 0x000fe20000000a00 */
[----:B------:R-:W-:Y:S01]  /*1ac0*/  LOP3.LUT R10, R0, 0x1f, RZ, 0xc0, !PT ;  /* 0x0000001f000a7812 */ /* 0x000fe200078ec0ff */
[----:B------:R-:W-:Y:S01]  /*1ad0*/  ULDC.64 UR6, c[0x0][0x220] ;  /* 0x0000880000067ab9 */ /* 0x000fe20000000a00 */
[----:B------:R-:W1:Y:S01]  /*1ae0*/  LDC.64 R132, c[0x0][0x260] ;  /* 0x00009800ff847b82 */ /* 0x000e620000000a00 */
[--C-:B------:R-:W-:Y:S01]  /*1af0*/  SHF.R.U32.HI R7, RZ, 0x6, R0.reuse ;  /* 0x00000006ff077819 */ /* 0x100fe20000011600 */
[----:B------:R-:W-:Y:S01]  /*1b00*/  UMOV UR8, 0xfffffffe ;  /* 0xfffffffe00087882 */ /* 0x000fe20000000000 */
[----:B------:R-:W-:Y:S01]  /*1b10*/  SHF.R.U32.HI R11, RZ, 0x5, R0 ;  /* 0x00000005ff0b7819 */ /* 0x000fe20000011600 */
[----:B------:R-:W-:Y:S01]  /*1b20*/  UMOV UR9, 0x7fffffdf ;  /* 0x7fffffdf00097882 */ /* 0x000fe20000000000 */
[----:B------:R-:W-:-:S02]  /*1b30*/  MOV R146, 0xff800000 ;  /* 0xff80000000927802 */ /* 0x000fc40000000f00 */
[----:B------:R-:W-:Y:S02]  /*1b40*/  CS2R R56, SRZ ;  /* 0x0000000000387805 */ /* 0x000fe4000001ff00 */
[----:B------:R-:W-:Y:S01]  /*1b50*/  R2UR UR31, R11 ;  /* 0x000000000b1f72ca */ /* 0x000fe200000e0000 */
[----:B------:R-:W2:Y:S01]  /*1b60*/  LDC R26, c[0x0][0x268] ;  /* 0x00009a00ff1a7b82 */ /* 0x000ea20000000800 */
[----:B------:R-:W-:Y:S02]  /*1b70*/  MOV R141, RZ ;  /* 0x000000ff008d7202 */ /* 0x000fe40000000f00 */
[----:B------:R-:W-:Y:S02]  /*1b80*/  CS2R R58, SRZ ;  /* 0x00000000003a7805 */ /* 0x000fe4000001ff00 */
[----:B------:R-:W-:Y:S02]  /*1b90*/  MOV R143, RZ ;  /* 0x000000ff008f7202 */ /* 0x000fe40000000f00 */
[----:B------:R-:W-:-:S02]  /*1ba0*/  CS2R R60, SRZ ;  /* 0x00000000003c7805 */ /* 0x000fc4000001ff00 */
[----:B------:R-:W-:Y:S02]  /*1bb0*/  MOV R137, 0x3f800000 ;  /* 0x3f80000000897802 */ /* 0x000fe40000000f00 */
[----:B------:R-:W-:Y:S02]  /*1bc0*/  CS2R R62, SRZ ;  /* 0x00000000003e7805 */ /* 0x000fe4000001ff00 */
[----:B------:R-:W-:Y:S01]  /*1bd0*/  MOV R138, 0x3f800000 ;  /* 0x3f800000008a7802 */ /* 0x000fe20000000f00 */
[----:B0-----:R-:W-:Y:S01]  /*1be0*/  IMAD R4, R134, UR16, RZ ;  /* 0x0000001086047c24 */ /* 0x001fe2000f8e02ff */
[----:B------:R-:W-:Y:S02]  /*1bf0*/  LOP3.LUT R134, R5, R8, RZ, 0x3c, !PT ;  /* 0x0000000805867212 */ /* 0x000fe400078e3cff */
[----:B------:R-:W-:Y:S02]  /*1c00*/  CS2R R64, SRZ ;  /* 0x0000000000407805 */ /* 0x000fe4000001ff00 */
[----:B------:R-:W-:Y:S01]  /*1c10*/  SHF.L.U32 R8, R6, 0x1, RZ ;  /* 0x0000000106087819 */ /* 0x000fe200000006ff */
[C---:B------:R-:W-:Y:S01]  /*1c20*/  IMAD.SHL.U32 R5, R4.reuse, 0x2, RZ ;  /* 0x0000000204057824 */ /* 0x040fe200078e00ff */
[----:B------:R-:W-:Y:S01]  /*1c30*/  MOV R139, 0x3f800000 ;  /* 0x3f800000008b7802 */ /* 0x000fe20000000f00 */
[----:B------:R-:W-:Y:S01]  /*1c40*/  IMAD.HI R4, R4, 0x2, RZ ;  /* 0x0000000204047827 */ /* 0x000fe200078e02ff */
[----:B------:R-:W-:-:S02]  /*1c50*/  MOV R145, 0xff800000 ;  /* 0xff80000000917802 */ /* 0x000fc40000000f00 */
[----:B------:R-:W-:Y:S02]  /*1c60*/  CS2R R66, SRZ ;  /* 0x0000000000427805 */ /* 0x000fe4000001ff00 */
[----:B------:R-:W-:Y:S01]  /*1c70*/  IADD3 R19, P0, P1, R8, UR4, R5 ;  /* 0x0000000408137c10 */ /* 0x000fe2000f91e005 */
[----:B-1----:R-:W-:Y:S01]  /*1c80*/  IMAD R132, R132, UR16, RZ ;  /* 0x0000001084847c24 */ /* 0x002fe2000f8e02ff */
[----:B------:R-:W-:Y:S01]  /*1c90*/  SGXT.U32 R8, R7, 0x2 ;  /* 0x000000020708781a */ /* 0x000fe20000000000 */
[----:B------:R-:W-:Y:S01]  /*1ca0*/  IMAD R10, R10, R133, RZ ;  /* 0x000000850a0a7224 */ /* 0x000fe200078e02ff */
[----:B------:R-:W-:Y:S01]  /*1cb0*/  SHF.R.U32.HI R7, RZ, 0x5, R0 ;  /* 0x00000005ff077819 */ /* 0x000fe20000011600 */
[----:B------:R-:W-:Y:S01]  /*1cc0*/  UMOV UR4, URZ ;  /* 0x0000003f00047c82 */ /* 0x000fe20008000000 */
[----:B------:R-:W-:Y:S01]  /*1cd0*/  SHF.L.U32 R5, R132, 0x1, RZ ;  /* 0x0000000184057819 */ /* 0x000fe200000006ff */
[----:B------:R-:W-:Y:S01]  /*1ce0*/  IMAD R8, R8, R135, RZ ;  /* 0x0000008708087224 */ /* 0x000fe200078e02ff */
[----:B------:R-:W-:Y:S01]  /*1cf0*/  SHF.L.U32 R12, R10, 0x1, RZ ;  /* 0x000000010a0c7819 */ /* 0x000fe200000006ff */
[----:B------:R-:W-:Y:S01]  /*1d00*/  IMAD.HI R132, R132, 0x2, RZ ;  /* 0x0000000284847827 */ /* 0x000fe200078e02ff */
[----:B------:R-:W-:-:S02]  /*1d10*/  MOV R140, 0xff800000 ;  /* 0xff800000008c7802 */ /* 0x000fc40000000f00 */
[----:B------:R-:W-:Y:S02]  /*1d20*/  CS2R R68, SRZ ;  /* 0x0000000000447805 */ /* 0x000fe4000001ff00 */
[----:B------:R-:W-:Y:S01]  /*1d30*/  IADD3 R28, P2, P3, R12, UR6, R5 ;  /* 0x000000060c1c7c10 */ /* 0x000fe2000fb5e005 */
[----:B------:R-:W-:Y:S01]  /*1d40*/  IMAD.HI R9, R10, 0x2, RZ ;  /* 0x000000020a097827 */ /* 0x000fe200078e02ff */
[----:B------:R-:W-:Y:S02]  /*1d50*/  SGXT.U32 R5, R7, 0x3 ;  /* 0x000000030705781a */ /* 0x000fe40000000000 */
[----:B------:R-:W-:Y:S02]  /*1d60*/  CS2R R70, SRZ ;  /* 0x0000000000467805 */ /* 0x000fe4000001ff00 */
[----:B------:R-:W-:Y:S01]  /*1d70*/  MOV R144, 0xff800000 ;  /* 0xff80000000907802 */ /* 0x000fe20000000f00 */
[----:B------:R-:W-:Y:S01]  /*1d80*/  IMAD.HI R7, R6, 0x2, RZ ;  /* 0x0000000206077827 */ /* 0x000fe200078e02ff */
[----:B------:R-:W-:-:S02]  /*1d90*/  LEA R6, R135, R8, 0x2 ;  /* 0x0000000887067211 */ /* 0x000fc400078e10ff */
[----:B------:R-:W-:Y:S02]  /*1da0*/  CS2R R72, SRZ ;  /* 0x0000000000487805 */ /* 0x000fe4000001ff00 */
[----:B------:R-:W-:Y:S01]  /*1db0*/  IADD3.X R132, R9, UR7, R132, P2, P3 ;  /* 0x0000000709847c10 */ /* 0x000fe200097e6484 */
[----:B--2---:R-:W-:Y:S01]  /*1dc0*/  IMAD R5, R5, R26, RZ ;  /* 0x0000001a05057224 */ /* 0x004fe200078e02ff */
[----:B------:R-:W-:Y:S02]  /*1dd0*/  LEA R10, R135, R6, 0x2 ;  /* 0x00000006870a7211 */ /* 0x000fe400078e10ff */
[----:B------:R-:W-:Y:S02]  /*1de0*/  CS2R R74, SRZ ;  /* 0x00000000004a7805 */ /* 0x000fe4000001ff00 */
[----:B------:R-:W-:Y:S01]  /*1df0*/  IADD3.X R13, R7, UR5, R4, P0, P1 ;  /* 0x00000005070d7c10 */ /* 0x000fe200087e2404 */
[----:B------:R-:W-:Y:S01]  /*1e00*/  UIADD3 UR5, UR17, 0x8000, URZ ;  /* 0x0000800011057890 */ /* 0x000fe2000fffe03f */
[----:B------:R-:W-:-:S02]  /*1e10*/  LEA R7, R26, R5, 0x3 ;  /* 0x000000051a077211 */ /* 0x000fc400078e18ff */
[----:B------:R-:W-:Y:S02]  /*1e20*/  CS2R R76, SRZ ;  /* 0x00000000004c7805 */ /* 0x000fe4000001ff00 */
[C---:B------:R-:W-:Y:S01]  /*1e30*/  LEA R4, R135.reuse, R10, 0x2 ;  /* 0x0000000a87047211 */ /* 0x040fe200078e10ff */
[----:B------:R-:W-:Y:S01]  /*1e40*/  USHF.R.U32.HI UR5, URZ, 0x4, UR5 ;  /* 0x000000043f057899 */ /* 0x000fe20008011605 */
[----:B------:R-:W-:Y:S02]  /*1e50*/  LEA R9, R26, R7, 0x3 ;  /* 0x000000071a097211 */ /* 0x000fe400078e18ff */
[----:B------:R-:W-:Y:S02]  /*1e60*/  CS2R R78, SRZ ;  /* 0x00000000004e7805 */ /* 0x000fe4000001ff00 */
[----:B------:R-:W-:Y:S01]  /*1e70*/  LEA R128, P2, R6, R19, 0x1 ;  /* 0x0000001306807211 */ /* 0x000fe200078408ff */
[----:B------:R-:W-:Y:S01]  /*1e80*/  USGXT.U32 UR6, UR5, 0xe ;  /* 0x0000000e0506789a */ /* 0x000fe20008000000 */
[----:B------:R-:W-:-:S02]  /*1e90*/  LEA R12, R135, R4, 0x2 ;  /* 0x00000004870c7211 */ /* 0x000fc400078e10ff */
[----:B------:R-:W-:Y:S02]  /*1ea0*/  CS2R R80, SRZ ;  /* 0x0000000000507805 */ /* 0x000fe4000001ff00 */
[----:B------:R-:W-:Y:S01]  /*1eb0*/  LEA R11, R26, R9, 0x3 ;  /* 0x000000091a0b7211 */ /* 0x000fe200078e18ff */
[----:B------:R-:W-:Y:S01]  /*1ec0*/  UIADD3 UR10, UP0, UR6, 0x2, URZ ;  /* 0x00000002060a7890 */ /* 0x000fe2000ff1e03f */
[----:B------:R-:W-:Y:S02]  /*1ed0*/  LEA R130, P1, R8, R19, 0x1 ;  /* 0x0000001308827211 */ /* 0x000fe400078208ff */
[----:B------:R-:W-:Y:S02]  /*1ee0*/  CS2R R82, SRZ ;  /* 0x0000000000527805 */ /* 0x000fe4000001ff00 */
[----:B------:R-:W-:Y:S01]  /*1ef0*/  LEA.HI.X.SX32 R129, R6, R13, 0x1, P2 ;  /* 0x0000000d06817211 */ /* 0x000fe200010f0eff */
[----:B------:R-:W-:Y:S01]  /*1f00*/  UIADD3.X UR11, UR4, 0x40000040, URZ, UP0, !UPT ;  /* 0x40000040040b7890 */ /* 0x000fe200087fe43f */
[----:B------:R-:W-:-:S02]  /*1f10*/  LEA R6, R135, R12, 0x2 ;  /* 0x0000000c87067211 */ /* 0x000fc400078e10ff */
[----:B------:R-:W-:Y:S02]  /*1f20*/  CS2R R84, SRZ ;  /* 0x0000000000547805 */ /* 0x000fe4000001ff00 */
[----:B------:R-:W-:Y:S02]  /*1f30*/  LEA R24, R26, R11, 0x3 ;  /* 0x0000000b1a187211 */ /* 0x000fe400078e18ff */
[----:B------:R-:W-:Y:S02]  /*1f40*/  CS2R R86, SRZ ;  /* 0x0000000000567805 */ /* 0x000fe4000001ff00 */
[----:B------:R-:W-:Y:S02]  /*1f50*/  LEA.HI.X.SX32 R131, R8, R13, 0x1, P1 ;  /* 0x0000000d08837211 */ /* 0x000fe400008f0eff */
[----:B------:R-:W-:Y:S02]  /*1f60*/  CS2R R30, SRZ ;  /* 0x00000000001e7805 */ /* 0x000fe4000001ff00 */
[----:B------:R-:W-:-:S02]  /*1f70*/  LEA R124, P1, R10, R19, 0x1 ;  /* 0x000000130a7c7211 */ /* 0x000fc400078208ff */
[----:B------:R-:W-:Y:S02]  /*1f80*/  CS2R R32, SRZ ;  /* 0x0000000000207805 */ /* 0x000fe4000001ff00 */
[----:B------:R-:W-:Y:S02]  /*1f90*/  LEA R122, P2, R4, R19, 0x1 ;  /* 0x00000013047a7211 */ /* 0x000fe400078408ff */
[----:B------:R-:W-:Y:S02]  /*1fa0*/  CS2R R34, SRZ ;  /* 0x0000000000227805 */ /* 0x000fe4000001ff00 */
[----:B------:R-:W-:Y:S02]  /*1fb0*/  LEA R8, R135, R6, 0x2 ;  /* 0x0000000687087211 */ /* 0x000fe400078e10ff */
[----:B------:R-:W-:Y:S02]  /*1fc0*/  CS2R R36, SRZ ;  /* 0x0000000000247805 */ /* 0x000fe4000001ff00 */
[----:B------:R-:W-:-:S02]  /*1fd0*/  LEA R126, P0, R5, R28, 0x1 ;  /* 0x0000001c057e7211 */ /* 0x000fc400078008ff */
[----:B------:R-:W-:Y:S02]  /*1fe0*/  CS2R R38, SRZ ;  /* 0x0000000000267805 */ /* 0x000fe4000001ff00 */
[----:B------:R-:W-:Y:S02]  /*1ff0*/  LEA R25, R26, R24, 0x3 ;  /* 0x000000181a197211 */ /* 0x000fe400078e18ff */
[----:B------:R-:W-:Y:S02]  /*2000*/  CS2R R40, SRZ ;  /* 0x0000000000287805 */ /* 0x000fe4000001ff00 */
[-C--:B------:R-:W-:Y:S02]  /*2010*/  LEA.HI.X.SX32 R125, R10, R13.reuse, 0x1, P1 ;  /* 0x0000000d0a7d7211 */ /* 0x080fe400008f0eff */
[----:B------:R-:W-:Y:S02]  /*2020*/  CS2R R42, SRZ ;  /* 0x00000000002a7805 */ /* 0x000fe4000001ff00 */
[----:B------:R-:W-:-:S02]  /*2030*/  LEA.HI.X.SX32 R123, R4, R13, 0x1, P2 ;  /* 0x0000000d047b7211 */ /* 0x000fc400010f0eff */
[----:B------:R-:W-:Y:S02]  /*2040*/  CS2R R44, SRZ ;  /* 0x00000000002c7805 */ /* 0x000fe4000001ff00 */
[----:B------:R-:W-:Y:S02]  /*2050*/  LEA R4, R135, R8, 0x2 ;  /* 0x0000000887047211 */ /* 0x000fe400078e10ff */
[----:B------:R-:W-:Y:S02]  /*2060*/  CS2R R46, SRZ ;  /* 0x00000000002e7805 */ /* 0x000fe4000001ff00 */
[-C--:B------:R-:W-:Y:S02]  /*2070*/  LEA R120, P1, R12, R19.reuse, 0x1 ;  /* 0x000000130c787211 */ /* 0x080fe400078208ff */
[----:B------:R-:W-:Y:S02]  /*2080*/  CS2R R48, SRZ ;  /* 0x0000000000307805 */ /* 0x000fe4000001ff00 */
[----:B------:R-:W-:-:S02]  /*2090*/  LEA R22, P2, R6, R19, 0x1 ;  /* 0x0000001306167211 */ /* 0x000fc400078408ff */
[----:B------:R-:W-:Y:S02]  /*20a0*/  CS2R R50, SRZ ;  /* 0x0000000000327805 */ /* 0x000fe4000001ff00 */
[----:B------:R-:W-:Y:S01]  /*20b0*/  LEA.HI.X.SX32 R127, R5, R132, 0x1, P0 ;  /* 0x00000084057f7211 */ /* 0x000fe200000f0eff */
[----:B------:R-:W-:Y:S01]  /*20c0*/  IMAD R5, R26, 0x8, R25 ;  /* 0x000000081a057824 */ /* 0x000fe200078e0219 */
[-C--:B------:R-:W-:Y:S01]  /*20d0*/  LEA R20, P3, R8, R19.reuse, 0x1 ;  /* 0x0000001308147211 */ /* 0x080fe200078608ff */
[----:B------:R-:W-:Y:S01]  /*20e0*/  UMOV UR7, URZ ;  /* 0x0000003f00077c82 */ /* 0x000fe20008000000 */
[----:B------:R-:W-:Y:S02]  /*20f0*/  LEA R18, P4, R4, R19, 0x1 ;  /* 0x0000001304127211 */ /* 0x000fe400078808ff */
[----:B------:R-:W-:Y:S02]  /*2100*/  CS2R R52, SRZ ;  /* 0x0000000000347805 */ /* 0x000fe4000001ff00 */
[----:B------:R-:W-:-:S02]  /*2110*/  LEA.HI.X.SX32 R121, R12, R13, 0x1, P1 ;  /* 0x0000000d0c797211 */ /* 0x000fc400008f0eff */
[----:B------:R-:W-:Y:S02]  /*2120*/  CS2R R54, SRZ ;  /* 0x0000000000367805 */ /* 0x000fe4000001ff00 */
[----:B------:R-:W-:Y:S01]  /*2130*/  LEA.HI.X.SX32 R23, R6, R13, 0x1, P2 ;  /* 0x0000000d06177211 */ /* 0x000fe200010f0eff */
[----:B------:R-:W-:Y:S01]  /*2140*/  UIADD3.64 UR18, UR6, -UR8, URZ ;  /* 0x8000000806127297 */ /* 0x000fe2000fffe03f */
[-C--:B------:R-:W-:Y:S01]  /*2150*/  LEA R12, P2, R11, R28.reuse, 0x1 ;  /* 0x0000001c0b0c7211 */ /* 0x080fe200078408ff */
[----:B------:R-:W-:Y:S01]  /*2160*/  UIADD3.64 UR26, UR10, 0x2, URZ ;  /* 0x000000020a1a7897 */ /* 0x000fe2000fffe03f */
[-C--:B------:R-:W-:Y:S01]  /*2170*/  LEA R16, P1, R7, R28.reuse, 0x1 ;  /* 0x0000001c07107211 */ /* 0x080fe200078208ff */
[----:B------:R-:W-:Y:S01]  /*2180*/  UIADD3.64 UR22, UR10, 0x4, URZ ;  /* 0x000000040a167897 */ /* 0x000fe2000fffe03f */
[----:B------:R-:W-:Y:S01]  /*2190*/  LEA R14, P0, R9, R28, 0x1 ;  /* 0x0000001c090e7211 */ /* 0x000fe200078008ff */
[----:B------:R-:W-:Y:S01]  /*21a0*/  ULDC UR30, c[0x0][0x238] ;  /* 0x00008e00001e7ab9 */ /* 0x000fe20000000800 */
[----:B------:R-:W-:Y:S01]  /*21b0*/  LEA R26, R26, R5, 0x3 ;  /* 0x000000051a1a7211 */ /* 0x000fe200078e18ff */
[----:B------:R-:W-:Y:S01]  /*21c0*/  UMOV UR14, UR6 ;  /* 0x00000006000e7c82 */ /* 0x000fe20008000000 */
[-C--:B------:R-:W-:Y:S01]  /*21d0*/  LEA.HI.X.SX32 R21, R8, R13.reuse, 0x1, P3 ;  /* 0x0000000d08157211 */ /* 0x080fe200018f0eff */
[----:B------:R-:W-:Y:S01]  /*21e0*/  UMOV UR15, 0x40000040 ;  /* 0x40000040000f7882 */ /* 0x000fe20000000000 */
[----:B------:R-:W-:Y:S01]  /*21f0*/  LEA.HI.X.SX32 R19, R4, R13, 0x1, P4 ;  /* 0x0000000d04137211 */ /* 0x000fe200020f0eff */
[----:B------:R-:W-:Y:S01]  /*2200*/  UMOV UR7, 0x80000020 ;  /* 0x8000002000077882 */ /* 0x000fe20000000000 */
[----:B------:R-:W-:-:S02]  /*2210*/  LEA.HI.X.SX32 R13, R11, R132, 0x1, P2 ;  /* 0x000000840b0d7211 */ /* 0x000fc400010f0eff */
[-C--:B------:R-:W-:Y:S02]  /*2220*/  LEA.HI.X.SX32 R17, R7, R132.reuse, 0x1, P1 ;  /* 0x0000008407117211 */ /* 0x080fe400008f0eff */
[----:B------:R-:W-:Y:S02]  /*2230*/  LEA.HI.X.SX32 R15, R9, R132, 0x1, P0 ;  /* 0x00000084090f7211 */ /* 0x000fe400000f0eff */
[-C--:B------:R-:W-:Y:S02]  /*2240*/  LEA R6, P2, R5, R28.reuse, 0x1 ;  /* 0x0000001c05067211 */ /* 0x080fe400078408ff */
[-C--:B------:R-:W-:Y:S02]  /*2250*/  LEA R10, P0, R24, R28.reuse, 0x1 ;  /* 0x0000001c180a7211 */ /* 0x080fe400078008ff */
[-C--:B------:R-:W-:Y:S02]  /*2260*/  LEA R8, P1, R25, R28.reuse, 0x1 ;  /* 0x0000001c19087211 */ /* 0x080fe400078208ff */
[----:B------:R-:W-:-:S02]  /*2270*/  LEA R4, P3, R26, R28, 0x1 ;  /* 0x0000001c1a047211 */ /* 0x000fc400078608ff */
[----:B------:R-:W-:Y:S02]  /*2280*/  CS2R R28, SRZ ;  /* 0x00000000001c7805 */ /* 0x000fe4000001ff00 */
[-C--:B------:R-:W-:Y:S02]  /*2290*/  LEA.HI.X.SX32 R7, R5, R132.reuse, 0x1, P2 ;  /* 0x0000008405077211 */ /* 0x080fe400010f0eff */
[-C--:B------:R-:W-:Y:S02]  /*22a0*/  LEA.HI.X.SX32 R11, R24, R132.reuse, 0x1, P0 ;  /* 0x00000084180b7211 */ /* 0x080fe400000f0eff */
[-C--:B------:R-:W-:Y:S02]  /*22b0*/  LEA.HI.X.SX32 R9, R25, R132.reuse, 0x1, P1 ;  /* 0x0000008419097211 */ /* 0x080fe400008f0eff */
[----:B------:R-:W-:Y:S02]  /*22c0*/  CS2R R24, SRZ ;  /* 0x0000000000187805 */ /* 0x000fe4000001ff00 */
[----:B------:R-:W-:-:S02]  /*22d0*/  LEA.HI.X.SX32 R5, R26, R132, 0x1, P3 ;  /* 0x000000841a057211 */ /* 0x000fc400018f0eff */
[----:B------:R-:W-:Y:S02]  /*22e0*/  CS2R R26, SRZ ;  /* 0x00000000001a7805 */ /* 0x000fe4000001ff00 */
[----:B------:R-:W-:Y:S02]  /*22f0*/  MOV R132, 0x3f800000 ;  /* 0x3f80000000847802 */ /* 0x000fe40000000f00 */
[----:B------:R-:W-:-:S07]  /*2300*/  LOP3.LUT R142, R134, 0x40, RZ, 0x3c, !PT ;  /* 0x00000040868e7812 */ /* 0x000fce00078e3cff */
.L_x_1:
[----:B------:R-:W-:-:S04]  /*2310*/  IMAD.WIDE R88, R141, 0x2, R130 ;  /* 0x000000028d587825 */ /* 0x000fc800078e0282 */
[C---:B------:R-:W-:Y:S02]  /*2320*/  IMAD.WIDE R92, R141.reuse, 0x2, R124 ;  /* 0x000000028d5c7825 */ /* 0x040fe400078e027c */
[----:B------:R-:W2:Y:S02]  /*2330*/  LDG.E.U16 R89, desc[UR28][R88.64] ;  /* 0x0000001c58597981 */ /* 0x000ea4000c1e1500 */
[C---:B------:R-:W-:Y:S02]  /*2340*/  IMAD.WIDE R96, R141.reuse, 0x2, R120 ;  /* 0x000000028d607825 */ /* 0x040fe400078e0278 */
[----:B------:R-:W3:Y:S02]  /*2350*/  LDG.E.U16 R93, desc[UR28][R92.64] ;  /* 0x0000001c5c5d7981 */ /* 0x000ee4000c1e1500 */
[C---:B------:R-:W-:Y:S02]  /*2360*/  IMAD.WIDE R100, R141.reuse, 0x2, R20 ;  /* 0x000000028d647825 */ /* 0x040fe400078e0214 */
[----:B------:R-:W4:Y:S02]  /*2370*/  LDG.E.U16 R151, desc[UR28][R96.64] ;  /* 0x0000001c60977981 */ /* 0x000f24000c1e1500 */
[----:B------:R-:W-:-:S02]  /*2380*/  IMAD.WIDE R90, R141, 0x2, R128 ;  /* 0x000000028d5a7825 */ /* 0x000fc400078e0280 */
[----:B------:R-:W5:Y:S02]  /*2390*/  LDG.E.U16 R155, desc[UR28][R100.64] ;  /* 0x0000001c649b7981 */ /* 0x000f64000c1e1500 */
[C---:B------:R-:W-:Y:S02]  /*23a0*/  IMAD.WIDE R94, R141.reuse, 0x2, R122 ;  /* 0x000000028d5e7825 */ /* 0x040fe400078e027a */
[----:B------:R-:W5:Y:S02]  /*23b0*/  LDG.E.U16 R147, desc[UR28][R90.64] ;  /* 0x0000001c5a937981 */ /* 0x000f64000c1e1500 */
[C---:B------:R-:W-:Y:S02]  /*23c0*/  IMAD.WIDE R98, R141.reuse, 0x2, R22 ;  /* 0x000000028d627825 */ /* 0x040fe400078e0216 */
[----:B------:R-:W5:Y:S02]  /*23d0*/  LDG.E.U16 R149, desc[UR28][R94.64] ;  /* 0x0000001c5e957981 */ /* 0x000f64000c1e1500 */
[----:B------:R-:W-:-:S02]  /*23e0*/  IMAD.WIDE R102, R141, 0x2, R18 ;  /* 0x000000028d667825 */ /* 0x000fc400078e0212 */
[----:B------:R-:W5:Y:S04]  /*23f0*/  LDG.E.U16 R153, desc[UR28][R98.64] ;  /* 0x0000001c62997981 */ /* 0x000f68000c1e1500 */
[----:B------:R-:W5:Y:S01]  /*2400*/  LDG.E.U16 R157, desc[UR28][R102.64] ;  /* 0x0000001c669d7981 */ /* 0x000f62000c1e1500 */
[----:B------:R-:W-:Y:S01]  /*2410*/  BAR.SYNC.DEFER_BLOCKING 0x0 ;  /* 0x0000000000007b1d */ /* 0x000fe20000010000 */
[----:B------:R-:W-:-:S04]  /*2420*/  USHF.L.U32 UR5, UR31, 0x7, URZ ;  /* 0x000000071f057899 */ /* 0x000fc8000800063f */
[----:B------:R-:W-:-:S04]  /*2430*/  ULOP3.LUT UR5, UR5, 0x200, URZ, 0xc0, !UPT ;  /* 0x0000020005057892 */ /* 0x000fc8000f8ec03f */
[----:B------:R-:W-:-:S04]  /*2440*/  ULEA.HI UR5, UR17, UR5, URZ, 0x1c ;  /* 0x0000000511057291 */ /* 0x000fc8000f8fe03f */
[----:B------:R-:W-:Y:S01]  /*2450*/  ULOP3.LUT UR12, UR5, 0x3fff, URZ, 0xc0, !UPT ;  /* 0x00003fff050c7892 */ /* 0x000fe2000f8ec03f */
[----:B------:R-:W-:-:S03]  /*2460*/  UMOV UR13, 0x40000040 ;  /* 0x40000040000d7882 */ /* 0x000fc60000000000 */
[----:B------:R-:W-:Y:S01]  /*2470*/  UIADD3 UR8, UP0, UR12, 0x80, URZ ;  /* 0x000000800c087890 */ /* 0x000fe2000ff1e03f */
[----:B------:R-:W-:-:S03]  /*2480*/  UMOV UR5, URZ ;  /* 0x0000003f00057c82 */ /* 0x000fc60008000000 */
[----:B------:R-:W-:-:S04]  /*2490*/  UIADD3.X UR9, UR5, 0x40000040, URZ, UP0, !UPT ;  /* 0x4000004005097890 */ /* 0x000fc800087fe43f */
[----:B------:R-:W-:Y:S02]  /*24a0*/  UIADD3.64 UR24, UR8, 0x80, URZ ;  /* 0x0000008008187897 */ /* 0x000fe4000fffe03f */
[----:B------:R-:W-:Y:S01]  /*24b0*/  UIADD3.64 UR20, UR8, 0x100, URZ ;  /* 0x0000010008147897 */ /* 0x000fe2000fffe03f */
[----:B--2---:R-:W-:Y:S04]  /*24c0*/  STS.U16 [R134+UR17+0x8000], R89 ;  /* 0x0080005986007988 */ /* 0x004fe80008000411 */
[----:B---3--:R0:W-:Y:S04]  /*24d0*/  STS.U16 [R134+UR17+0x8400], R93 ;  /* 0x0084005d86007988 */ /* 0x0081e80008000411 */
[----:B----4-:R-:W-:Y:S04]  /*24e0*/  STS.U16 [R134+UR17+0x8800], R151 ;  /* 0x0088009786007988 */ /* 0x010fe80008000411 */
[----:B-----5:R-:W-:Y:S04]  /*24f0*/  STS.U16 [R134+UR17+0x8c00], R155 ;  /* 0x008c009b86007988 */ /* 0x020fe80008000411 */
[----:B------:R-:W-:Y:S04]  /*2500*/  STS.U16 [R142+UR17+0x8200], R147 ;  /* 0x008200938e007988 */ /* 0x000fe80008000411 */
[----:B------:R-:W-:Y:S04]  /*2510*/  STS.U16 [R142+UR17+0x8600], R149 ;  /* 0x008600958e007988 */ /* 0x000fe80008000411 */
[----:B------:R-:W-:Y:S04]  /*2520*/  STS.U16 [R142+UR17+0x8a00], R153 ;  /* 0x008a00998e007988 */ /* 0x000fe80008000411 */
[----:B------:R1:W-:Y:S01]  /*2530*/  STS.U16 [R142+UR17+0x8e00], R157 ;  /* 0x008e009d8e007988 */ /* 0x0003e20008000411 */
[----:B------:R2:W-:Y:S06]  /*2540*/  MEMBAR.ALL.CTA ;  /* 0x0000000000007992 */ /* 0x0005ec0000008000 */
[----:B--2---:R-:W2:Y:S02]  /*2550*/  FENCE.VIEW.ASYNC.S ;  /* 0x00000000000073c6 */ /* 0x004ea40000000000 */
[----:B--2---:R-:W-:Y:S06]  /*2560*/  BAR.SYNC.DEFER_BLOCKING 0x0 ;  /* 0x0000000000007b1d */ /* 0x004fec0000010000 */
[----:B0-----:R-:W-:-:S06]  /*2570*/  WARPGROUP.ARRIVE ;  /* 0x00000000000079c5 */ /* 0x001fcc0000000000 */
[----:B------:R-:W-:Y:S04]  /*2580*/  HGMMA.64x32x16.F32 R104, gdesc[UR12].tnspA, RZ, !UPT ;  /* 0x206000000c6879f0 */ /* 0x000fe8000c7008ff */
[----:B------:R-:W-:Y:S01]  /*2590*/  HGMMA.64x32x16.F32 R104, gdesc[UR8].tnspA, R104 ;  /* 0x20600000086879f0 */ /* 0x000fe20008700868 */
[----:B------:R-:W-:-:S03]  /*25a0*/  UIADD3.64 UR12, UR8, 0x380, URZ ;  /* 0x00000380080c7897 */ /* 0x000fc6000fffe03f */
[----:B------:R-:W-:Y:S01]  /*25b0*/  HGMMA.64x32x16.F32 R104, gdesc[UR24].tnspA, R104 ;  /* 0x20600000186879f0 */ /* 0x000fe20008700868 */
[----:B------:R-:W-:-:S03]  /*25c0*/  UIADD3.64 UR32, UR8, 0x400, URZ ;  /* 0x0000040008207897 */ /* 0x000fc6000fffe03f */
[----:B------:R-:W-:Y:S04]  /*25d0*/  HGMMA.64x32x16.F32 R104, gdesc[UR20].tnspA, R104 ;  /* 0x20600000146879f0 */ /* 0x000fe80008700868 */
[----:B------:R-:W-:Y:S01]  /*25e0*/  HGMMA.64x32x16.F32 R88, gdesc[UR12].tnspA, RZ, !UPT ;  /* 0x206000000c5879f0 */ /* 0x000fe2000c7008ff */
[----:B------:R-:W-:Y:S01]  /*25f0*/  UMOV UR34, UR10 ;  /* 0x0000000a00227c82 */ /* 0x000fe20008000000 */
[----:B------:R-:W-:Y:S01]  /*2600*/  UMOV UR35, UR11 ;  /* 0x0000000b00237c82 */ /* 0x000fe20008000000 */
[----:B------:R-:W-:Y:S01]  /*2610*/  UIADD3.64 UR24, UR8, 0x480, URZ ;  /* 0x0000048008187897 */ /* 0x000fe2000fffe03f */
[----:B------:R-:W-:Y:S01]  /*2620*/  HGMMA.64x32x16.F32 R88, gdesc[UR32].tnspA, R88 ;  /* 0x20600000205879f0 */ /* 0x000fe20008700858 */
[----:B------:R-:W-:-:S07]  /*2630*/  UIADD3.64 UR20, UR8, 0x500, URZ ;  /* 0x0000050008147897 */ /* 0x000fce000fffe03f */
[----:B------:R-:W-:Y:S01]  /*2640*/  HGMMA.64x32x16.F32 R88, gdesc[UR24].tnspA, R88 ;  /* 0x20600000185879f0 */ /* 0x000fe20008700858 */
[----:B-1----:R-:W-:-:S04]  /*2650*/  IMAD.WIDE R156, R143, 0x2, R126 ;  /* 0x000000028f9c7825 */ /* 0x002fc800078e027e */
[C---:B------:R-:W-:Y:S01]  /*2660*/  IMAD.WIDE R148, R143.reuse, 0x2, R16 ;  /* 0x000000028f947825 */ /* 0x040fe200078e0210 */
[----:B------:R-:W2:Y:S03]  /*2670*/  LDG.E.U16 R147, desc[UR28][R156.64] ;  /* 0x0000001c9c937981 */ /* 0x000ea6000c1e1500 */
[C---:B------:R-:W-:Y:S02]  /*2680*/  IMAD.WIDE R150, R143.reuse, 0x2, R14 ;  /* 0x000000028f967825 */ /* 0x040fe400078e020e */
[----:B------:R0:W3:Y:S02]  /*2690*/  LDG.E.U16 R149, desc[UR28][R148.64] ;  /* 0x0000001c94957981 */ /* 0x0000e4000c1e1500 */
[C---:B------:R-:W-:Y:S02]  /*26a0*/  IMAD.WIDE R152, R143.reuse, 0x2, R12 ;  /* 0x000000028f987825 */ /* 0x040fe400078e020c */
[----:B------:R1:W4:Y:S02]  /*26b0*/  LDG.E.U16 R151, desc[UR28][R150.64] ;  /* 0x0000001c96977981 */ /* 0x000324000c1e1500 */
        /* <DEDUP_REMOVED lines=8> */
[----:B------:R1:W5:Y:S01]  /*2740*/  LDG.E.U16 R157, desc[UR28][R162.64] ;  /* 0x0000001ca29d7981 */ /* 0x000362000c1e1500 */
[----:B------:R-:W-:Y:S03]  /*2750*/  HGMMA.64x32x16.F32 R88, gdesc[UR20].tnspA, R88, gsb0 ;  /* 0x20600000145879f0 */ /* 0x000fe60008000858 */
[----:B------:R-:W-:Y:S02]  /*2760*/  WARPGROUP.DEPBAR.LE gsb0, 0x0 ;  /* 0x00008000000079c5 */ /* 0x000fe40000010000 */
[----:B0-----:R-:W-:Y:S01]  /*2770*/  FMUL R148, R104, UR30 ;  /* 0x0000001e68947c20 */ /* 0x001fe20008400000 */
[----:B------:R-:W-:Y:S01]  /*2780*/  FMUL R165, R105, UR30 ;  /* 0x0000001e69a57c20 */ /* 0x000fe20008400000 */
[----:B------:R-:W-:Y:S04]  /*2790*/  BAR.SYNC.DEFER_BLOCKING 0x0 ;  /* 0x0000000000007b1d */ /* 0x000fe80000010000 */
[----:B------:R-:W-:Y:S01]  /*27a0*/  FMNMX R165, R148, R165, !PT ;  /* 0x000000a594a57209 */ /* 0x000fe20007800000 */
[----:B------:R-:W-:-:S05]  /*27b0*/  FMUL R148, R108, UR30 ;  /* 0x0000001e6c947c20 */ /* 0x000fca0008400000 */
        /* <DEDUP_REMOVED lines=10> */
[----:B------:R-:W-:-:S05]  /*2860*/  FMNMX R165, R148, R165, !PT ;  /* 0x000000a594a57209 */ /* 0x000fca0007800000 */
[----:B-1----:R-:W0:Y:S01]  /*2870*/  SHFL.BFLY PT, R150, R165, 0x2, 0x1f ;  /* 0x0c401f00a5967f89 */ /* 0x002e2200000e0000 */
[----:B------:R-:W-:Y:S01]  /*2880*/  FMUL R148, R106, UR30 ;  /* 0x0000001e6a947c20 */ /* 0x000fe20008400000 */
[----:B------:R-:W-:-:S05]  /*2890*/  FMUL R163, R107, UR30 ;  /* 0x0000001e6ba37c20 */ /* 0x000fca0008400000 */
[----:B------:R-:W-:Y:S01]  /*28a0*/  FMNMX R163, R148, R163, !PT ;  /* 0x000000a394a37209 */ /* 0x000fe20007800000 */
[----:B------:R-:W-:-:S05]  /*28b0*/  FMUL R148, R110, UR30 ;  /* 0x0000001e6e947c20 */ /* 0x000fca0008400000 */
[----:B------:R-:W-:Y:S01]  /*28c0*/  FMNMX R163, R148, R163, !PT ;  /* 0x000000a394a37209 */ /* 0x000fe20007800000 */
[----:B------:R-:W-:-:S05]  /*28d0*/  FMUL R148, R111, UR30 ;  /* 0x0000001e6f947c20 */ /* 0x000fca0008400000 */
[----:B------:R-:W-:Y:S01]  /*28e0*/  FMNMX R163, R148, R163, !PT ;  /* 0x000000a394a37209 */ /* 0x000fe20007800000 */
[----:B------:R-:W-:Y:S01]  /*28f0*/  FMUL R148, R114, UR30 ;  /* 0x0000001e72947c20 */ /* 0x000fe20008400000 */
[----:B0-----:R-:W-:-:S04]  /*2900*/  FMNMX R152, R165, R150, !PT ;  /* 0x00000096a5987209 */ /* 0x001fc80007800000 */
[----:B------:R-:W-:Y:S01]  /*2910*/  FMNMX R163, R148, R163, !PT ;  /* 0x000000a394a37209 */ /* 0x000fe20007800000 */
[----:B------:R-:W-:Y:S01]  /*2920*/  FMUL R148, R115, UR30 ;  /* 0x0000001e73947c20 */ /* 0x000fe20008400000 */
[----:B------:R-:W0:Y:S04]  /*2930*/  SHFL.BFLY PT, R167, R152, 0x1, 0x1f ;  /* 0x0c201f0098a77f89 */ /* 0x000e2800000e0000 */
[----:B------:R-:W-:Y:S01]  /*2940*/  FMNMX R163, R148, R163, !PT ;  /* 0x000000a394a37209 */ /* 0x000fe20007800000 */
[----:B------:R-:W-:-:S05]  /*2950*/  FMUL R148, R118, UR30 ;  /* 0x0000001e76947c20 */ /* 0x000fca0008400000 */
[----:B------:R-:W-:Y:S01]  /*2960*/  FMNMX R163, R148, R163, !PT ;  /* 0x000000a394a37209 */ /* 0x000fe20007800000 */
[----:B------:R-:W-:-:S05]  /*2970*/  FMUL R148, R119, UR30 ;  /* 0x0000001e77947c20 */ /* 0x000fca0008400000 */
[----:B------:R-:W-:Y:S01]  /*2980*/  FMNMX R150, R148, R163, !PT ;  /* 0x000000a394967209 */ /* 0x000fe20007800000 */
[----:B------:R-:W-:Y:S01]  /*2990*/  FMUL R148, R88, UR30 ;  /* 0x0000001e58947c20 */ /* 0x000fe20008400000 */
[----:B------:R-:W-:-:S05]  /*29a0*/  FMUL R163, R89, UR30 ;  /* 0x0000001e59a37c20 */ /* 0x000fca0008400000 */
[----:B------:R-:W-:Y:S02]  /*29b0*/  FMNMX R165, R148, R163, !PT ;  /* 0x000000a394a57209 */ /* 0x000fe40007800000 */
[----:B0-----:R-:W-:Y:S02]  /*29c0*/  FMNMX R163, R152, R167, !PT ;  /* 0x000000a798a37209 */ /* 0x001fe40007800000 */
[----:B------:R-:W0:Y:S01]  /*29d0*/  SHFL.BFLY PT, R167, R150, 0x2, 0x1f ;  /* 0x0c401f0096a77f89 */ /* 0x000e2200000e0000 */
[----:B------:R-:W-:Y:S01]  /*29e0*/  FMUL R148, R92, UR30 ;  /* 0x0000001e5c947c20 */ /* 0x000fe20008400000 */
[----:B------:R-:W-:-:S04]  /*29f0*/  FMNMX R163, R163, R146, !PT ;  /* 0x00000092a3a37209 */ /* 0x000fc80007800000 */
[----:B------:R-:W-:Y:S01]  /*2a00*/  FMNMX R165, R148, R165, !PT ;  /* 0x000000a594a57209 */ /* 0x000fe20007800000 */
[----:B------:R-:W-:Y:S01]  /*2a10*/  FFMA R104, R104, UR30, -R163 ;  /* 0x0000001e68687c23 */ /* 0x000fe200080008a3 */
[----:B------:R-:W-:-:S03]  /*2a20*/  FMUL R148, R93, UR30 ;  /* 0x0000001e5d947c20 */ /* 0x000fc60008400000 */
[----:B------:R-:W-:Y:S01]  /*2a30*/  FMUL R154, R104, 1.4426950216293334961 ;  /* 0x3fb8aa3b689a7820 */ /* 0x000fe20000400000 */
[----:B------:R-:W-:Y:S01]  /*2a40*/  FMUL R104, R96, UR30 ;  /* 0x0000001e60687c20 */ /* 0x000fe20008400000 */
[----:B------:R-:W-:Y:S01]  /*2a50*/  FMNMX R165, R148, R165, !PT ;  /* 0x000000a594a57209 */ /* 0x000fe20007800000 */
[----:B------:R-:W-:-:S03]  /*2a60*/  FFMA R108, R108, UR30, -R163 ;  /* 0x0000001e6c6c7c23 */ /* 0x000fc600080008a3 */
[----:B------:R-:W-:Y:S02]  /*2a70*/  FMNMX R165, R104, R165, !PT ;  /* 0x000000a568a57209 */ /* 0x000fe40007800000 */
[----:B0-----:R-:W-:Y:S01]  /*2a80*/  FMNMX R152, R150, R167, !PT ;  /* 0x000000a796987209 */ /* 0x001fe20007800000 */
[----:B------:R-:W-:Y:S01]  /*2a90*/  FMUL R104, R97, UR30 ;  /* 0x0000001e61687c20 */ /* 0x000fe20008400000 */
[----:B------:R-:W-:-:S03]  /*2aa0*/  FMUL R150, R108, 1.4426950216293334961 ;  /* 0x3fb8aa3b6c967820 */ /* 0x000fc60000400000 */
[----:B------:R-:W0:Y:S01]  /*2ab0*/  SHFL.BFLY PT, R171, R152, 0x1, 0x1f ;  /* 0x0c201f0098ab7f89 */ /* 0x000e2200000e0000 */
[----:B------:R-:W-:Y:S01]  /*2ac0*/  FFMA R108, R109, UR30, -R163 ;  /* 0x0000001e6d6c7c23 */ /* 0x000fe200080008a3 */
[----:B------:R-:W-:-:S03]  /*2ad0*/  FMNMX R165, R104, R165, !PT ;  /* 0x000000a568a57209 */ /* 0x000fc60007800000 */
[----:B------:R-:W-:Y:S01]  /*2ae0*/  FMUL R104, R108, 1.4426950216293334961 ;  /* 0x3fb8aa3b6c687820 */ /* 0x000fe20000400000 */
[----:B------:R-:W-:Y:S01]  /*2af0*/  FMUL R108, R100, UR30 ;  /* 0x0000001e646c7c20 */ /* 0x000fe20008400000 */
[----:B------:R1:W-:Y:S01]  /*2b00*/  MUFU.EX2 R109, R150 ;  /* 0x00000096006d7308 */ /* 0x0003e20000000800 */
[--C-:B------:R-:W-:Y:S01]  /*2b10*/  FFMA R112, R112, UR30, -R163.reuse ;  /* 0x0000001e70707c23 */ /* 0x100fe200080008a3 */
[--C-:B------:R-:W-:Y:S02]  /*2b20*/  FFMA R148, R105, UR30, -R163.reuse ;  /* 0x0000001e69947c23 */ /* 0x100fe400080008a3 */
[----:B------:R-:W-:Y:S01]  /*2b30*/  FMNMX R169, R108, R165, !PT ;  /* 0x000000a56ca97209 */ /* 0x000fe20007800000 */
[----:B------:R-:W-:Y:S01]  /*2b40*/  FMUL R165, R91, UR30 ;  /* 0x0000001e5ba57c20 */ /* 0x000fe20008400000 */
[----:B-1----:R-:W-:Y:S02]  /*2b50*/  FMUL R150, R101, UR30 ;  /* 0x0000001e65967c20 */ /* 0x002fe40008400000 */
[----:B------:R1:W-:Y:S01]  /*2b60*/  MUFU.EX2 R105, R154 ;  /* 0x0000009a00697308 */ /* 0x0003e20000000800 */
[----:B------:R-:W-:-:S02]  /*2b70*/  FFMA R116, R116, UR30, -R163 ;  /* 0x0000001e74747c23 */ /* 0x000fc400080008a3 */
[----:B------:R-:W-:Y:S01]  /*2b80*/  FMNMX R150, R150, R169, !PT ;  /* 0x000000a996967209 */ /* 0x000fe20007800000 */
[----:B-1----:R-:W-:Y:S01]  /*2b90*/  FMUL R154, R112, 1.4426950216293334961 ;  /* 0x3fb8aa3b709a7820 */ /* 0x002fe20000400000 */
[----:B------:R-:W-:-:S03]  /*2ba0*/  FMUL R112, R90, UR30 ;  /* 0x0000001e5a707c20 */ /* 0x000fc60008400000 */
[----:B------:R-:W1:Y:S02]  /*2bb0*/  SHFL.BFLY PT, R169, R150, 0x2, 0x1f ;  /* 0x0c401f0096a97f89 */ /* 0x000e6400000e0000 */
[----:B------:R-:W-:Y:S01]  /*2bc0*/  FMNMX R167, R112, R165, !PT ;  /* 0x000000a570a77209 */ /* 0x000fe20007800000 */
[----:B------:R-:W-:Y:S01]  /*2bd0*/  FMUL R112, R116, 1.4426950216293334961 ;  /* 0x3fb8aa3b74707820 */ /* 0x000fe20000400000 */
[----:B0-----:R-:W-:Y:S01]  /*2be0*/  FMNMX R116, R152, R171, !PT ;  /* 0x000000ab98747209 */ /* 0x001fe20007800000 */
[----:B------:R-:W-:-:S03]  /*2bf0*/  FADD R146, -R163, R146 ;  /* 0x00000092a3927221 */ /* 0x000fc60000000100 */
[----:B------:R-:W-:Y:S01]  /*2c00*/  FMNMX R116, R116, R145, !PT ;  /* 0x0000009174747209 */ /* 0x000fe20007800000 */
[----:B------:R-:W-:Y:S01]  /*2c10*/  FMUL R165, R146, 1.4426950216293334961 ;  /* 0x3fb8aa3b92a57820 */ /* 0x000fe20000400000 */
[----:B------:R-:W-:-:S03]  /*2c20*/  FMUL R146, R94, UR30 ;  /* 0x0000001e5e927c20 */ /* 0x000fc60008400000 */
[--C-:B------:R-:W-:Y:S02]  /*2c30*/  FFMA R106, R106, UR30, -R116.reuse ;  /* 0x0000001e6a6a7c23 */ /* 0x100fe40008000874 */
[----:B------:R-:W-:Y:S02]  /*2c40*/  FMNMX R167, R146, R167, !PT ;  /* 0x000000a792a77209 */ /* 0x000fe40007800000 */
[----:B------:R-:W-:Y:S01]  /*2c50*/  FMUL R146, R106, 1.4426950216293334961 ;  /* 0x3fb8aa3b6a927820 */ /* 0x000fe20000400000 */
[----:B------:R-:W-:Y:S01]  /*2c60*/  FMUL R106, R95, UR30 ;  /* 0x0000001e5f6a7c20 */ /* 0x000fe20008400000 */
[--C-:B------:R-:W-:Y:S01]  /*2c70*/  FFMA R107, R107, UR30, -R116.reuse ;  /* 0x0000001e6b6b7c23 */ /* 0x100fe20008000874 */
[----:B------:R-:W-:-:S03]  /*2c80*/  FFMA R110, R110, UR30, -R116 ;  /* 0x0000001e6e6e7c23 */ /* 0x000fc60008000874 */
[----:B------:R-:W-:Y:S01]  /*2c90*/  FMNMX R167, R106, R167, !PT ;  /* 0x000000a76aa77209 */ /* 0x000fe20007800000 */
[----:B------:R-:W-:Y:S01]  /*2ca0*/  FMUL R106, R98, UR30 ;  /* 0x0000001e626a7c20 */ /* 0x000fe20008400000 */
[----:B------:R0:W-:Y:S01]  /*2cb0*/  MUFU.EX2 R108, R154 ;  /* 0x0000009a006c7308 */ /* 0x0001e20000000800 */
[----:B-1----:R-:W-:Y:S01]  /*2cc0*/  FMNMX R169, R150, R169, !PT ;  /* 0x000000a996a97209 */ /* 0x002fe20007800000 */
[----:B------:R-:W-:Y:S01]  /*2cd0*/  FMUL R150, R110, 1.4426950216293334961 ;  /* 0x3fb8aa3b6e967820 */ /* 0x000fe20000400000 */
[--C-:B------:R-:W-:Y:S01]  /*2ce0*/  FFMA R111, R111, UR30, -R116.reuse ;  /* 0x0000001e6f6f7c23 */ /* 0x100fe20008000874 */
[----:B------:R-:W-:Y:S01]  /*2cf0*/  FMNMX R110, R106, R167, !PT ;  /* 0x000000a76a6e7209 */ /* 0x000fe20007800000 */
[----:B0-----:R-:W-:Y:S01]  /*2d00*/  FMUL R154, R107, 1.4426950216293334961 ;  /* 0x3fb8aa3b6b9a7820 */ /* 0x001fe20000400000 */
[----:B------:R-:W-:Y:S01]  /*2d10*/  FMUL R107, R99, UR30 ;  /* 0x0000001e636b7c20 */ /* 0x000fe20008400000 */
[----:B------:R-:W-:Y:S01]  /*2d20*/  FMUL R106, R111, 1.4426950216293334961 ;  /* 0x3fb8aa3b6f6a7820 */ /* 0x000fe20000400000 */
[----:B------:R-:W-:-:S03]  /*2d30*/  FFMA R114, R114, UR30, -R116 ;  /* 0x0000001e72727c23 */ /* 0x000fc60008000874 */
[----:B------:R-:W-:Y:S01]  /*2d40*/  FMNMX R111, R107, R110, !PT ;  /* 0x0000006e6b6f7209 */ /* 0x000fe20007800000 */
[----:B------:R-:W-:Y:S01]  /*2d50*/  FMUL R110, R102, UR30 ;  /* 0x0000001e666e7c20 */ /* 0x000fe20008400000 */
[----:B------:R-:W-:Y:S01]  /*2d60*/  FMUL R107, R114, 1.4426950216293334961 ;  /* 0x3fb8aa3b726b7820 */ /* 0x000fe20000400000 */
[----:B------:R-:W0:Y:S03]  /*2d70*/  SHFL.BFLY PT, R152, R169, 0x1, 0x1f ;  /* 0x0c201f00a9987f89 */ /* 0x000e2600000e0000 */
[----:B------:R-:W-:Y:S01]  /*2d80*/  FMNMX R114, R110, R111, !PT ;  /* 0x0000006f6e727209 */ /* 0x000fe20007800000 */
[----:B------:R-:W-:Y:S01]  /*2d90*/  FMUL R111, R103, UR30 ;  /* 0x0000001e676f7c20 */ /* 0x000fe20008400000 */
[----:B------:R1:W-:Y:S01]  /*2da0*/  MUFU.EX2 R167, R150 ;  /* 0x0000009600a77308 */ /* 0x0003e20000000800 */
[----:B------:R-:W-:-:S04]  /*2db0*/  FFMA R115, R115, UR30, -R116 ;  /* 0x0000001e73737c23 */ /* 0x000fc80008000874 */
[----:B------:R-:W-:Y:S01]  /*2dc0*/  FMUL R110, R115, 1.4426950216293334961 ;  /* 0x3fb8aa3b736e7820 */ /* 0x000fe20000400000 */
[----:B-1----:R-:W-:Y:S01]  /*2dd0*/  FMNMX R150, R111, R114, !PT ;  /* 0x000000726f967209 */ /* 0x002fe20007800000 */
[----:B------:R-:W-:-:S04]  /*2de0*/  FFMA R115, R119, UR30, -R116 ;  /* 0x0000001e77737c23 */ /* 0x000fc80008000874 */
[----:B------:R-:W1:Y:S01]  /*2df0*/  SHFL.BFLY PT, R119, R150, 0x2, 0x1f ;  /* 0x0c401f0096777f89 */ /* 0x000e6200000e0000 */
[----:B0-----:R-:W-:-:S04]  /*2e00*/  FMNMX R111, R169, R152, !PT ;  /* 0x00000098a96f7209 */ /* 0x001fc80007800000 */
[----:B------:R-:W-:Y:S01]  /*2e10*/  FMNMX R111, R111, R140, !PT ;  /* 0x0000008c6f6f7209 */ /* 0x000fe20007800000 */
[----:B------:R-:W-:-:S04]  /*2e20*/  FFMA R118, R118, UR30, -R116 ;  /* 0x0000001e76767c23 */ /* 0x000fc80008000874 */
[----:B------:R-:W-:Y:S01]  /*2e30*/  FFMA R88, R88, UR30, -R111 ;  /* 0x0000001e58587c23 */ /* 0x000fe2000800086f */
[----:B------:R-:W-:Y:S01]  /*2e40*/  FMUL R114, R118, 1.4426950216293334961 ;  /* 0x3fb8aa3b76727820 */ /* 0x000fe20000400000 */
[----:B------:R-:W-:Y:S02]  /*2e50*/  FADD R118, -R116, R145 ;  /* 0x0000009174767221 */ /* 0x000fe40000000100 */
[----:B------:R-:W-:Y:S01]  /*2e60*/  FMUL R145, R88, 1.4426950216293334961 ;  /* 0x3fb8aa3b58917820 */ /* 0x000fe20000400000 */
[----:B-1----:R-:W-:-:S05]  /*2e70*/  FMNMX R119, R150, R119, !PT ;  /* 0x0000007796777209 */ /* 0x002fca0007800000 */
[----:B------:R-:W0:Y:S04]  /*2e80*/  SHFL.BFLY PT, R88, R119, 0x1, 0x1f ;  /* 0x0c201f0077587f89 */ /* 0x000e2800000e0000 */
[----:B--2---:R1:W-:Y:S04]  /*2e90*/  STS.U16 [R134+UR17+0x8000], R147 ;  /* 0x0080009386007988 */ /* 0x0043e80008000411 */
[----:B---3--:R2:W-:Y:S04]  /*2ea0*/  STS.U16 [R134+UR17+0x8200], R149 ;  /* 0x0082009586007988 */ /* 0x0085e80008000411 */
[----:B----4-:R3:W-:Y:S04]  /*2eb0*/  STS.U16 [R134+UR17+0x8400], R151 ;  /* 0x0084009786007988 */ /* 0x0107e80008000411 */
[----:B-----5:R4:W-:Y:S04]  /*2ec0*/  STS.U16 [R134+UR17+0x8600], R153 ;  /* 0x0086009986007988 */ /* 0x0209e80008000411 */
[----:B------:R-:W-:Y:S04]  /*2ed0*/  STS.U16 [R134+UR17+0x8800], R155 ;  /* 0x0088009b86007988 */ /* 0x000fe80008000411 */
[----:B------:R-:W-:Y:S04]  /*2ee0*/  STS.U16 [R134+UR17+0x8a00], R157 ;  /* 0x008a009d86007988 */ /* 0x000fe80008000411 */
[----:B------:R-:W-:Y:S04]  /*2ef0*/  STS.U16 [R134+UR17+0x8c00], R159 ;  /* 0x008c009f86007988 */ /* 0x000fe80008000411 */
[----:B------:R-:W-:Y:S01]  /*2f00*/  STS.U16 [R134+UR17+0x8e00], R161 ;  /* 0x008e00a186007988 */ /* 0x000fe20008000411 */
[----:B------:R-:W-:Y:S01]  /*2f10*/  FMUL R148, R148, 1.4426950216293334961 ;  /* 0x3fb8aa3b94947820 */ /* 0x000fe20000400000 */
[----:B------:R5:W-:Y:S06]  /*2f20*/  MEMBAR.ALL.CTA ;  /* 0x0000000000007992 */ /* 0x000bec0000008000 */
[----:B-----5:R-:W5:Y:S01]  /*2f30*/  FENCE.VIEW.ASYNC.S ;  /* 0x00000000000073c6 */ /* 0x020f620000000000 */
[----:B0-----:R-:W-:Y:S01]  /*2f40*/  FMNMX R119, R119, R88, !PT ;  /* 0x0000005877777209 */ /* 0x001fe20007800000 */
[----:B------:R-:W-:Y:S01]  /*2f50*/  MUFU.EX2 R146, R146 ;  /* 0x0000009200927308 */ /* 0x000fe20000000800 */
[----:B------:R-:W-:-:S02]  /*2f60*/  FFMA R92, R92, UR30, -R111 ;  /* 0x0000001e5c5c7c23 */ /* 0x000fc4000800086f */
[----:B------:R-:W-:-:S05]  /*2f70*/  FMNMX R119, R119, R144, !PT ;  /* 0x0000009077777209 */ /* 0x000fca0007800000 */
[----:B------:R-:W0:Y:S01]  /*2f80*/  MUFU.EX2 R171, R154 ;  /* 0x0000009a00ab7308 */ /* 0x000e220000000800 */
[----:B------:R-:W-:Y:S01]  /*2f90*/  FMUL R92, R92, 1.4426950216293334961 ;  /* 0x3fb8aa3b5c5c7820 */ /* 0x000fe20000400000 */
[--C-:B------:R-:W-:Y:S01]  /*2fa0*/  FFMA R90, R90, UR30, -R119.reuse ;  /* 0x0000001e5a5a7c23 */ /* 0x100fe20008000877 */
[----:B------:R-:W-:-:S05]  /*2fb0*/  FFMA R91, R91, UR30, -R119 ;  /* 0x0000001e5b5b7c23 */ /* 0x000fca0008000877 */
[----:B------:R-:W1:Y:S01]  /*2fc0*/  MUFU.EX2 R148, R148 ;  /* 0x0000009400947308 */ /* 0x000e620000000800 */
[--C-:B------:R-:W-:Y:S01]  /*2fd0*/  FFMA R89, R89, UR30, -R111.reuse ;  /* 0x0000001e59597c23 */ /* 0x100fe2000800086f */
[----:B------:R-:W-:Y:S01]  /*2fe0*/  FFMA R100, R100, UR30, -R111 ;  /* 0x0000001e64647c23 */ /* 0x000fe2000800086f */
[--C-:B------:R-:W-:Y:S01]  /*2ff0*/  FFMA R113, R113, UR30, -R163.reuse ;  /* 0x0000001e71717c23 */ /* 0x100fe200080008a3 */
[----:B------:R-:W-:Y:S01]  /*3000*/  FFMA R117, R117, UR30, -R163 ;  /* 0x0000001e75757c23 */ /* 0x000fe200080008a3 */
[----:B------:R-:W-:Y:S01]  /*3010*/  FADD R88, -R111, R140 ;  /* 0x0000008c6f587221 */ /* 0x000fe20000000100 */
[----:B------:R-:W-:Y:S02]  /*3020*/  FFMA R94, R94, UR30, -R119 ;  /* 0x0000001e5e5e7c23 */ /* 0x000fe40008000877 */
[----:B------:R2:W-:Y:S01]  /*3030*/  MUFU.EX2 R150, R92 ;  /* 0x0000005c00967308 */ /* 0x0005e20000000800 */
[----:B------:R-:W-:Y:S01]  /*3040*/  FMUL R90, R90, 1.4426950216293334961 ;  /* 0x3fb8aa3b5a5a7820 */ /* 0x000fe20000400000 */
[----:B------:R-:W-:Y:S01]  /*3050*/  FMUL R91, R91, 1.4426950216293334961 ;  /* 0x3fb8aa3b5b5b7820 */ /* 0x000fe20000400000 */
[----:B------:R-:W-:Y:S01]  /*3060*/  FMUL R118, R118, 1.4426950216293334961 ;  /* 0x3fb8aa3b76767820 */ /* 0x000fe20000400000 */
[----:B------:R-:W-:Y:S01]  /*3070*/  FMUL R89, R89, 1.4426950216293334961 ;  /* 0x3fb8aa3b59597820 */ /* 0x000fe20000400000 */
[--C-:B------:R-:W-:Y:S01]  /*3080*/  FFMA R93, R93, UR30, -R111.reuse ;  /* 0x0000001e5d5d7c23 */ /* 0x100fe2000800086f */
[--C-:B------:R-:W-:Y:S01]  /*3090*/  FFMA R96, R96, UR30, -R111.reuse ;  /* 0x0000001e60607c23 */ /* 0x100fe2000800086f */
[--C-:B------:R-:W-:Y:S01]  /*30a0*/  FFMA R97, R97, UR30, -R111.reuse ;  /* 0x0000001e61617c23 */ /* 0x100fe2000800086f */
[----:B--2---:R-:W-:Y:S01]  /*30b0*/  FADD R92, -R119, R144 ;  /* 0x00000090775c7221 */ /* 0x004fe20000000100 */
[----:B------:R-:W-:Y:S01]  /*30c0*/  FMUL R100, R100, 1.4426950216293334961 ;  /* 0x3fb8aa3b64647820 */ /* 0x000fe20000400000 */
[----:B------:R-:W-:Y:S01]  /*30d0*/  FFMA R101, R101, UR30, -R111 ;  /* 0x0000001e65657c23 */ /* 0x000fe2000800086f */
[--C-:B------:R-:W-:Y:S01]  /*30e0*/  FFMA R95, R95, UR30, -R119.reuse ;  /* 0x0000001e5f5f7c23 */ /* 0x100fe20008000877 */
[--C-:B------:R-:W-:Y:S01]  /*30f0*/  FFMA R98, R98, UR30, -R119.reuse ;  /* 0x0000001e62627c23 */ /* 0x100fe20008000877 */
[--C-:B------:R-:W-:Y:S01]  /*3100*/  FFMA R99, R99, UR30, -R119.reuse ;  /* 0x0000001e63637c23 */ /* 0x100fe20008000877 */
[--C-:B------:R-:W-:Y:S01]  /*3110*/  FFMA R102, R102, UR30, -R119.reuse ;  /* 0x0000001e66667c23 */ /* 0x100fe20008000877 */
[----:B------:R-:W-:Y:S01]  /*3120*/  FFMA R103, R103, UR30, -R119 ;  /* 0x0000001e67677c23 */ /* 0x000fe20008000877 */
[----:B------:R-:W-:Y:S01]  /*3130*/  FMUL R113, R113, 1.4426950216293334961 ;  /* 0x3fb8aa3b71717820 */ /* 0x000fe20000400000 */
[----:B------:R-:W-:Y:S01]  /*3140*/  FMUL R117, R117, 1.4426950216293334961 ;  /* 0x3fb8aa3b75757820 */ /* 0x000fe20000400000 */
[----:B------:R-:W-:Y:S01]  /*3150*/  FMUL R115, R115, 1.4426950216293334961 ;  /* 0x3fb8aa3b73737820 */ /* 0x000fe20000400000 */
[----:B------:R-:W-:Y:S01]  /*3160*/  FMUL R88, R88, 1.4426950216293334961 ;  /* 0x3fb8aa3b58587820 */ /* 0x000fe20000400000 */
[----:B------:R-:W-:Y:S01]  /*3170*/  FMUL R94, R94, 1.4426950216293334961 ;  /* 0x3fb8aa3b5e5e7820 */ /* 0x000fe20000400000 */
[----:B------:R-:W-:Y:S01]  /*3180*/  FMUL R92, R92, 1.4426950216293334961 ;  /* 0x3fb8aa3b5c5c7820 */ /* 0x000fe20000400000 */
[----:B------:R0:W-:Y:S01]  /*3190*/  MUFU.EX2 R152, R89 ;  /* 0x0000005900987308 */ /* 0x0001e20000000800 */
[----:B------:R-:W-:Y:S01]  /*31a0*/  FMUL R93, R93, 1.4426950216293334961 ;  /* 0x3fb8aa3b5d5d7820 */ /* 0x000fe20000400000 */
        /* <DEDUP_REMOVED lines=9> */
[----:B0-----:R-:W-:-:S05]  /*3240*/  F2FP.F16.F32.PACK_AB R89, R171, R146 ;  /* 0x00000092ab59723e */ /* 0x001fca00000000ff */
[----:B------:R-:W3:Y:S01]  /*3250*/  MUFU.EX2 R145, R145 ;  /* 0x0000009100917308 */ /* 0x000ee20000000800 */
[----:B--2---:R-:W-:-:S07]  /*3260*/  FADD R100, R146, R171 ;  /* 0x000000ab92647221 */ /* 0x004fce0000000000 */
[----:B------:R-:W-:Y:S08]  /*3270*/  MUFU.EX2 R90, R90 ;  /* 0x0000005a005a7308 */ /* 0x000ff00000000800 */
[----:B------:R-:W4:Y:S08]  /*3280*/  MUFU.EX2 R91, R91 ;  /* 0x0000005b005b7308 */ /* 0x000f300000000800 */
[----:B------:R-:W-:Y:S08]  /*3290*/  MUFU.EX2 R104, R104 ;  /* 0x0000006800687308 */ /* 0x000ff00000000800 */
[----:B------:R-:W0:Y:S08]  /*32a0*/  MUFU.EX2 R165, R165 ;  /* 0x000000a500a57308 */ /* 0x000e300000000800 */
[----:B------:R-:W2:Y:S08]  /*32b0*/  MUFU.EX2 R118, R118 ;  /* 0x0000007600767308 */ /* 0x000eb00000000800 */
[----:B------:R1:W5:Y:S08]  /*32c0*/  MUFU.EX2 R177, R88 ;  /* 0x0000005800b17308 */ /* 0x0003700000000800 */
[----:B------:R3:W-:Y:S01]  /*32d0*/  MUFU.EX2 R140, R94 ;  /* 0x0000005e008c7308 */ /* 0x0007e20000000800 */
[----:B-1----:R-:W-:-:S07]  /*32e0*/  F2FP.F16.F32.PACK_AB R88, R148, R105 ;  /* 0x000000699458723e */ /* 0x002fce00000000ff */
[----:B------:R-:W1:Y:S01]  /*32f0*/  MUFU.EX2 R146, R92 ;  /* 0x0000005c00927308 */ /* 0x000e620000000800 */
[----:B---3--:R-:W-:-:S07]  /*3300*/  FADD R94, R105, R148 ;  /* 0x00000094695e7221 */ /* 0x008fce0000000000 */
[----:B------:R-:W-:Y:S08]  /*3310*/  MUFU.EX2 R113, R113 ;  /* 0x0000007100717308 */ /* 0x000ff00000000800 */
[----:B------:R-:W-:Y:S08]  /*3320*/  MUFU.EX2 R112, R112 ;  /* 0x0000007000707308 */ /* 0x000ff00000000800 */
[----:B------:R-:W-:Y:S08]  /*3330*/  MUFU.EX2 R117, R117 ;  /* 0x0000007500757308 */ /* 0x000ff00000000800 */
[----:B------:R-:W3:Y:S08]  /*3340*/  MUFU.EX2 R106, R106 ;  /* 0x0000006a006a7308 */ /* 0x000ef00000000800 */
[----:B------:R-:W-:Y:S08]  /*3350*/  MUFU.EX2 R107, R107 ;  /* 0x0000006b006b7308 */ /* 0x000ff00000000800 */
[----:B------:R-:W3:Y:S08]  /*3360*/  MUFU.EX2 R110, R110 ;  /* 0x0000006e006e7308 */ /* 0x000ef00000000800 */
[----:B------:R-:W-:Y:S08]  /*3370*/  MUFU.EX2 R114, R114 ;  /* 0x0000007200727308 */ /* 0x000ff00000000800 */
[----:B------:R-:W3:Y:S08]  /*3380*/  MUFU.EX2 R115, R115 ;  /* 0x0000007300737308 */ /* 0x000ef00000000800 */
[----:B------:R-:W3:Y:S08]  /*3390*/  MUFU.EX2 R169, R93 ;  /* 0x0000005d00a97308 */ /* 0x000ef00000000800 */
[----:B------:R4:W-:Y:S08]  /*33a0*/  MUFU.EX2 R154, R96 ;  /* 0x00000060009a7308 */ /* 0x0009f00000000800 */
[----:B------:R0:W3:Y:S08]  /*33b0*/  MUFU.EX2 R173, R97 ;  /* 0x0000006100ad7308 */ /* 0x0000f00000000800 */
[----:B------:R-:W3:Y:S08]  /*33c0*/  MUFU.EX2 R175, R101 ;  /* 0x0000006500af7308 */ /* 0x000ef00000000800 */
[----:B------:R3:W3:Y:S08]  /*33d0*/  MUFU.EX2 R147, R95 ;  /* 0x0000005f00937308 */ /* 0x0006f00000000800 */
[----:B------:R3:W-:Y:S08]  /*33e0*/  MUFU.EX2 R149, R98 ;  /* 0x0000006200957308 */ /* 0x0007f00000000800 */
[----:B------:R-:W3:Y:S08]  /*33f0*/  MUFU.EX2 R156, R99 ;  /* 0x00000063009c7308 */ /* 0x000ef00000000800 */
[----:B------:R3:W-:Y:S08]  /*3400*/  MUFU.EX2 R105, R102 ;  /* 0x0000006600697308 */ /* 0x0007f00000000800 */
[----:B------:R-:W3:Y:S01]  /*3410*/  MUFU.EX2 R144, R103 ;  /* 0x0000006700907308 */ /* 0x000ee20000000800 */
[----:B------:R-:W-:Y:S01]  /*3420*/  FADD R151, R145, R152 ;  /* 0x0000009891977221 */ /* 0x000fe20000000000 */
[----:B----4-:R-:W-:Y:S01]  /*3430*/  F2FP.F16.F32.PACK_AB R96, R152, R145 ;  /* 0x000000919860723e */ /* 0x010fe200000000ff */
[----:B------:R-:W-:Y:S01]  /*3440*/  FADD R153, R90, R91 ;  /* 0x0000005b5a997221 */ /* 0x000fe20000000000 */
[----:B0-----:R-:W-:Y:S01]  /*3450*/  F2FP.F16.F32.PACK_AB R97, R91, R90 ;  /* 0x0000005a5b61723e */ /* 0x001fe200000000ff */
[-C--:B------:R-:W-:Y:S01]  /*3460*/  FMUL R56, R56, R165.reuse ;  /* 0x000000a538387220 */ /* 0x080fe20000400000 */
        /* <DEDUP_REMOVED lines=13> */
[----:B------:R-:W-:Y:S01]  /*3540*/  FMUL R84, R84, R165 ;  /* 0x000000a554547220 */ /* 0x000fe20000400000 */
[----:B------:R-:W-:Y:S01]  /*3550*/  FADD R145, R109, R94 ;  /* 0x0000005e6d917221 */ /* 0x000fe20000000000 */
[----:B------:R-:W-:Y:S01]  /*3560*/  F2FP.F16.F32.PACK_AB R90, R104, R109 ;  /* 0x0000006d685a723e */ /* 0x000fe200000000ff */
[-C--:B--2---:R-:W-:Y:S01]  /*3570*/  FMUL R58, R58, R118.reuse ;  /* 0x000000763a3a7220 */ /* 0x084fe20000400000 */
        /* <DEDUP_REMOVED lines=14> */
[-C--:B-----5:R-:W-:Y:S01]  /*3660*/  FMUL R24, R24, R177.reuse ;  /* 0x000000b118187220 */ /* 0x0a0fe20000400000 */
        /* <DEDUP_REMOVED lines=14> */
[-C--:B-1----:R-:W-:Y:S01]  /*3750*/  FMUL R26, R26, R146.reuse ;  /* 0x000000921a1a7220 */ /* 0x082fe20000400000 */
        /* <DEDUP_REMOVED lines=14> */
[----:B------:R-:W-:Y:S01]  /*3840*/  FMUL R85, R85, R165 ;  /* 0x000000a555557220 */ /* 0x000fe20000400000 */
[----:B------:R-:W-:Y:S01]  /*3850*/  FMUL R87, R87, R118 ;  /* 0x0000007657577220 */ /* 0x000fe20000400000 */
[----:B------:R-:W-:Y:S01]  /*3860*/  FMUL R53, R53, R177 ;  /* 0x000000b135357220 */ /* 0x000fe20000400000 */
[----:B------:R-:W-:Y:S01]  /*3870*/  FMUL R55, R55, R146 ;  /* 0x0000009237377220 */ /* 0x000fe20000400000 */
[----:B------:R-:W-:Y:S01]  /*3880*/  FADD R109, R167, R100 ;  /* 0x00000064a76d7221 */ /* 0x000fe20000000000 */
[----:B---3--:R-:W-:-:S02]  /*3890*/  F2FP.F16.F32.PACK_AB R91, R106, R167 ;  /* 0x000000a76a5b723e */ /* 0x008fc400000000ff */
[----:B------:R-:W-:Y:S02]  /*38a0*/  F2FP.F16.F32.PACK_AB R92, R113, R108 ;  /* 0x0000006c715c723e */ /* 0x000fe400000000ff */
[----:B------:R-:W-:Y:S02]  /*38b0*/  F2FP.F16.F32.PACK_AB R94, R117, R112 ;  /* 0x00000070755e723e */ /* 0x000fe400000000ff */
[----:B------:R-:W-:Y:S02]  /*38c0*/  F2FP.F16.F32.PACK_AB R93, R110, R107 ;  /* 0x0000006b6e5d723e */ /* 0x000fe400000000ff */
[----:B------:R-:W-:Y:S02]  /*38d0*/  F2FP.F16.F32.PACK_AB R95, R115, R114 ;  /* 0x00000072735f723e */ /* 0x000fe400000000ff */
[----:B------:R-:W-:Y:S02]  /*38e0*/  F2FP.F16.F32.PACK_AB R98, R169, R150 ;  /* 0x00000096a962723e */ /* 0x000fe400000000ff */
[----:B------:R-:W-:-:S02]  /*38f0*/  F2FP.F16.F32.PACK_AB R100, R173, R154 ;  /* 0x0000009aad64723e */ /* 0x000fc400000000ff */
[----:B------:R-:W-:Y:S02]  /*3900*/  F2FP.F16.F32.PACK_AB R102, R175, R158 ;  /* 0x0000009eaf66723e */ /* 0x000fe400000000ff */
[----:B------:R-:W-:Y:S02]  /*3910*/  F2FP.F16.F32.PACK_AB R99, R147, R140 ;  /* 0x0000008c9363723e */ /* 0x000fe400000000ff */
[----:B------:R-:W-:Y:S02]  /*3920*/  F2FP.F16.F32.PACK_AB R101, R156, R149 ;  /* 0x000000959c65723e */ /* 0x000fe400000000ff */
[----:B------:R-:W-:Y:S01]  /*3930*/  F2FP.F16.F32.PACK_AB R103, R144, R105 ;  /* 0x000000699067723e */ /* 0x000fe200000000ff */
[----:B------:R-:W-:Y:S06]  /*3940*/  BAR.SYNC.DEFER_BLOCKING 0x0 ;  /* 0x0000000000007b1d */ /* 0x000fec0000010000 */
[----:B------:R-:W-:-:S06]  /*3950*/  WARPGROUP.ARRIVE ;  /* 0x00000000000079c5 */ /* 0x000fcc0000000000 */
[----:B------:R-:W-:Y:S01]  /*3960*/  HGMMA.64x64x16.F32 R56, R88, gdesc[UR4], R56 ;  /* 0x00e0000458387df0 */ /* 0x000fe20008700838 */
[----:B------:R-:W-:Y:S01]  /*3970*/  FADD R140, R140, R153 ;  /* 0x000000998c8c7221 */ /* 0x000fe20000000000 */
[----:B------:R-:W-:Y:S01]  /*3980*/  FADD R150, R150, R151 ;  /* 0x0000009796967221 */ /* 0x000fe20000000000 */
[----:B------:R-:W-:Y:S01]  /*3990*/  FADD R145, R104, R145 ;  /* 0x0000009168917221 */ /* 0x000fe20000000000 */
[----:B------:R-:W-:Y:S01]  /*39a0*/  FADD R106, R106, R109 ;  /* 0x0000006d6a6a7221 */ /* 0x000fe20000000000 */
[----:B------:R-:W-:Y:S01]  /*39b0*/  FADD R140, R147, R140 ;  /* 0x0000008c938c7221 */ /* 0x000fe20000000000 */
[----:B------:R-:W-:Y:S01]  /*39c0*/  FADD R169, R169, R150 ;  /* 0x00000096a9a97221 */ /* 0x000fe20000000000 */
[----:B------:R-:W-:Y:S04]  /*39d0*/  HGMMA.64x64x16.F32 R56, R92, gdesc[UR16], R56 ;  /* 0x00e000105c387df0 */ /* 0x000fe80008700838 */
[----:B------:R-:W-:Y:S01]  /*39e0*/  HGMMA.64x64x16.F32 R24, R96, gdesc[UR4], R24 ;  /* 0x00e0000460187df0 */ /* 0x000fe20008700818 */
[----:B------:R-:W-:Y:S01]  /*39f0*/  FADD R108, R108, R145 ;  /* 0x000000916c6c7221 */ /* 0x000fe20000000000 */
        /* <DEDUP_REMOVED lines=14> */
[----:B------:R-:W-:-:S02]  /*3ae0*/  FADD R158, R175, R158 ;  /* 0x0000009eaf9e7221 */ /* 0x000fc40000000000 */
[----:B------:R-:W0:Y:S04]  /*3af0*/  SHFL.BFLY PT, R107, R112, 0x2, 0x1f ;  /* 0x0c401f00706b7f89 */ /* 0x000e2800000e0000 */
[----:B------:R-:W1:Y:S04]  /*3b00*/  SHFL.BFLY PT, R104, R105, 0x2, 0x1f ;  /* 0x0c401f0069687f89 */ /* 0x000e6800000e0000 */
[----:B------:R-:W2:Y:S04]  /*3b10*/  SHFL.BFLY PT, R109, R114, 0x2, 0x1f ;  /* 0x0c401f00726d7f89 */ /* 0x000ea800000e0000 */
[----:B------:R-:W3:Y:S01]  /*3b20*/  SHFL.BFLY PT, R113, R158, 0x2, 0x1f ;  /* 0x0c401f009e717f89 */ /* 0x000ee200000e0000 */
[----:B------:R-:W-:Y:S01]  /*3b30*/  HGMMA.64x64x16.F32 R24, R100, gdesc[UR16], R24, gsb0 ;  /* 0x00e0001064187df0 */ /* 0x000fe20008000818 */
[----:B0-----:R-:W-:Y:S01]  /*3b40*/  FADD R107, R112, R107 ;  /* 0x0000006b706b7221 */ /* 0x001fe20000000000 */
[----:B-1----:R-:W-:Y:S01]  /*3b50*/  FADD R110, R105, R104 ;  /* 0x00000068696e7221 */ /* 0x002fe20000000000 */
[----:B--2---:R-:W-:Y:S01]  /*3b60*/  FADD R109, R114, R109 ;  /* 0x0000006d726d7221 */ /* 0x004fe20000000000 */
[----:B---3--:R-:W-:-:S02]  /*3b70*/  FADD R113, R158, R113 ;  /* 0x000000719e717221 */ /* 0x008fc40000000000 */
[----:B------:R-:W0:Y:S04]  /*3b80*/  SHFL.BFLY PT, R104, R107, 0x1, 0x1f ;  /* 0x0c201f006b687f89 */ /* 0x000e2800000e0000 */
[----:B------:R-:W1:Y:S04]  /*3b90*/  SHFL.BFLY PT, R115, R110, 0x1, 0x1f ;  /* 0x0c201f006e737f89 */ /* 0x000e6800000e0000 */
[----:B------:R-:W2:Y:S04]  /*3ba0*/  SHFL.BFLY PT, R106, R109, 0x1, 0x1f ;  /* 0x0c201f006d6a7f89 */ /* 0x000ea800000e0000 */
[----:B------:R-:W3:Y:S01]  /*3bb0*/  SHFL.BFLY PT, R108, R113, 0x1, 0x1f ;  /* 0x0c201f00716c7f89 */ /* 0x000ee200000e0000 */
[----:B------:R-:W-:-:S06]  /*3bc0*/  UIADD3 UR4, UR4, 0x20, URZ ;  /* 0x0000002004047890 */ /* 0x000fcc000fffe03f */
[----:B------:R-:W-:Y:S01]  /*3bd0*/  ISETP.LE.AND P0, PT, R136, UR4, PT ;  /* 0x0000000488007c0c */ /* 0x000fe2000bf03270 */
[----:B0-----:R-:W-:Y:S01]  /*3be0*/  FADD R104, R107, R104 ;  /* 0x000000686b687221 */ /* 0x001fe20000000000 */
[----:B-1----:R-:W-:-:S03]  /*3bf0*/  FADD R115, R110, R115 ;  /* 0x000000736e737221 */ /* 0x002fc60000000000 */
[----:B------:R-:W-:Y:S01]  /*3c00*/  FFMA R132, R165, R132, R104 ;  /* 0x00000084a5847223 */ /* 0x000fe20000000068 */
[----:B--2---:R-:W-:Y:S01]  /*3c10*/  FADD R105, R109, R106 ;  /* 0x0000006a6d697221 */ /* 0x004fe20000000000 */
[----:B------:R-:W-:Y:S01]  /*3c20*/  FFMA R139, R146, R139, R115 ;  /* 0x0000008b928b7223 */ /* 0x000fe20000000073 */
[----:B---3--:R-:W-:Y:S02]  /*3c30*/  FADD R108, R113, R108 ;  /* 0x0000006c716c7221 */ /* 0x008fe40000000000 */
[----:B------:R-:W-:Y:S01]  /*3c40*/  FFMA R137, R118, R137, R105 ;  /* 0x0000008976897223 */ /* 0x000fe20000000069 */
[----:B------:R-:W-:Y:S01]  /*3c50*/  LEA R141, R135, R141, 0x5 ;  /* 0x0000008d878d7211 */ /* 0x000fe200078e28ff */
[----:B------:R-:W-:Y:S02]  /*3c60*/  IMAD.MOV.U32 R144, RZ, RZ, R119 ;  /* 0x000000ffff907224 */ /* 0x000fe400078e0077 */
[----:B------:R-:W-:Y:S01]  /*3c70*/  FFMA R138, R177, R138, R108 ;  /* 0x0000008ab18a7223 */ /* 0x000fe2000000006c */
[----:B------:R-:W-:-:S02]  /*3c80*/  LEA R143, R133, R143, 0x5 ;  /* 0x0000008f858f7211 */ /* 0x000fc400078e28ff */
[----:B------:R-:W-:Y:S02]  /*3c90*/  MOV R104, R119 ;  /* 0x0000007700687202 */ /* 0x000fe40000000f00 */
[----:B------:R-:W-:Y:S02]  /*3ca0*/  MOV R140, R111 ;  /* 0x0000006f008c7202 */ /* 0x000fe40000000f00 */
[----:B------:R-:W-:Y:S02]  /*3cb0*/  MOV R145, R116 ;  /* 0x0000007400917202 */ /* 0x000fe40000000f00 */
[----:B------:R-:W-:Y:S01]  /*3cc0*/  MOV R146, R163 ;  /* 0x000000a300927202 */ /* 0x000fe20000000f00 */
[----:B------:R-:W-:Y:S02]  /*3cd0*/  WARPGROUP.DEPBAR.LE gsb0, 0x0 ;  /* 0x00008000000079c5 */ /* 0x000fe40000010000 */
[----:B------:R-:W-:Y:S05]  /*3ce0*/  @!P0 BRA `(.L_x_1) ;  /* 0xffffffe400888947 */ /* 0x000fea000383ffff */
.L_x_0:
[C---:B------:R-:W-:Y:S01]  /*3cf0*/  SHF.L.U32 R4, R0.reuse, 0x4, RZ ;  /* 0x0000000400047819 */ /* 0x040fe200000006ff */
[----:B------:R-:W-:Y:S01]  /*3d00*/  FMUL R6, R51, 0.25 ;  /* 0x3e80000033067820 */ /* 0x000fe20000400000 */
[----:B------:R-:W-:Y:S01]  /*3d10*/  SHF.L.U32 R5, R0, 0x7, RZ ;  /* 0x0000000700057819 */ /* 0x000fe200000006ff */
[----:B------:R-:W-:Y:S01]  /*3d20*/  FMUL R7, R50, 0.25 ;  /* 0x3e80000032077820 */ /* 0x000fe20000400000 */
[----:B------:R-:W-:Y:S01]  /*3d30*/  LOP3.LUT R4, R4, 0xf0, RZ, 0xc0, !PT ;  /* 0x000000f004047812 */ /* 0x000fe200078ec0ff */
[----:B------:R-:W-:Y:S01]  /*3d40*/  FMUL R8, R47, 0.25 ;  /* 0x3e8000002f087820 */ /* 0x000fe20000400000 */
[----:B------:R-:W-:Y:S01]  /*3d50*/  LOP3.LUT R5, R5, 0x800, RZ, 0xc0, !PT ;  /* 0x0000080005057812 */ /* 0x000fe200078ec0ff */
[----:B------:R-:W-:Y:S01]  /*3d60*/  FMUL R9, R38, 0.25 ;  /* 0x3e80000026097820 */ /* 0x000fe20000400000 */
[----:B------:R-:W-:Y:S01]  /*3d70*/  LOP3.LUT R88, R0, 0xe0, RZ, 0xc0, !PT ;  /* 0x000000e000587812 */ /* 0x000fe200078ec0ff */
[----:B------:R-:W-:Y:S01]  /*3d80*/  BAR.SYNC.DEFER_BLOCKING 0x0 ;  /* 0x0000000000007b1d */ /* 0x000fe20000010000 */
[----:B------:R-:W-:Y:S01]  /*3d90*/  IADD3 R5, R5, UR17, R4 ;  /* 0x0000001105057c10 */ /* 0x000fe2000fffe004 */
[----:B------:R-:W-:Y:S01]  /*3da0*/  FMUL R4, R55, 0.25 ;  /* 0x3e80000037047820 */ /* 0x000fe20000400000 */
[----:B------:R-:W-:-:S02]  /*3db0*/  FSETP.GT.AND P3, PT, |R139|, 8.50705917302346158658e+37, PT ;  /* 0x7e8000008b00780b */ /* 0x000fc40003f64200 */
[----:B------:R-:W-:Y:S01]  /*3dc0*/  LEA R88, R88, R5, 0x3 ;  /* 0x0000000558587211 */ /* 0x000fe200078e18ff */
[----:B------:R-:W-:Y:S01]  /*3dd0*/  FMUL R5, R54, 0.25 ;  /* 0x3e80000036057820 */ /* 0x000fe20000400000 */
[----:B------:R-:W-:Y:S01]  /*3de0*/  FSEL R55, R4, R55, P3 ;  /* 0x0000003704377208 */ /* 0x000fe20001800000 */
        /* <DEDUP_REMOVED lines=19> */
[----:B------:R-:W-:Y:S01]  /*3f20*/  FSETP.GT.AND P1, PT, |R138|, 8.50705917302346158658e+37, PT ;  /* 0x7e8000008a00780b */ /* 0x000fe20003f24200 */
[----:B------:R-:W-:Y:S01]  /*3f30*/  ULDC.64 UR4, c[0x0][0x270] ;  /* 0x00009c0000047ab9 */ /* 0x000fe20000000a00 */
        /* <DEDUP_REMOVED lines=35> */
[----:B------:R-:W-:Y:S01]  /*4170*/  UIMAD UR4, UR16, UR4, URZ ;  /* 0x00000004100472a4 */ /* 0x000fe2000f8e023f */
        /* <DEDUP_REMOVED lines=19> */
[----:B------:R-:W-:Y:S01]  /*42b0*/  USHF.L.U32 UR6, UR4, 0x1, URZ ;  /* 0x0000000104067899 */ /* 0x000fe2000800063f */
        /* <DEDUP_REMOVED lines=37> */
[----:B------:R-:W-:Y:S01]  /*4510*/  FMUL R5, R137, 8388608 ;  /* 0x4b00000089057820 */ /* 0x000fe20000400000 */
[----:B------:R-:W-:Y:S01]  /*4520*/  FSEL R86, R4, R61, P0 ;  /* 0x0000003d04567208 */ /* 0x000fe20000000000 */
[----:B------:R-:W-:Y:S01]  /*4530*/  FMUL R4, R132, 8388608 ;  /* 0x4b00000084047820 */ /* 0x000fe20000400000 */
[----:B------:R-:W-:Y:S01]  /*4540*/  FSEL R63, R8, R63, P2 ;  /* 0x0000003f083f7208 */ /* 0x000fe20001000000 */
[----:B------:R-:W-:Y:S01]  /*4550*/  FMUL R8, R65, 0.25 ;  /* 0x3e80000041087820 */ /* 0x000fe20000400000 */
[----:B------:R-:W-:Y:S01]  /*4560*/  FSEL R68, R7, R68, P0 ;  /* 0x0000004407447208 */ /* 0x000fe20000000000 */
[----:B------:R-:W-:Y:S01]  /*4570*/  FMUL R7, R60, 0.25 ;  /* 0x3e8000003c077820 */ /* 0x000fe20000400000 */
[----:B------:R-:W-:-:S02]  /*4580*/  FSETP.GEU.AND P4, PT, R132, 1.175494350822287508e-38, PT ;  /* 0x008000008400780b */ /* 0x000fc40003f8e000 */
[----:B------:R-:W-:Y:S02]  /*4590*/  FSETP.GEU.AND P6, PT, R137, 1.175494350822287508e-38, PT ;  /* 0x008000008900780b */ /* 0x000fe40003fce000 */
[----:B------:R-:W-:Y:S01]  /*45a0*/  FSEL R127, R9, R74, P2 ;  /* 0x0000004a097f7208 */ /* 0x000fe20001000000 */
[----:B------:R-:W-:Y:S01]  /*45b0*/  FMUL R9, R76, 0.25 ;  /* 0x3e8000004c097820 */ /* 0x000fe20000400000 */
[----:B------:R-:W-:Y:S02]  /*45c0*/  FSEL R70, R6, R57, P0 ;  /* 0x0000003906467208 */ /* 0x000fe40000000000 */
[----:B------:R-:W-:Y:S02]  /*45d0*/  FSEL R57, R4, R132, !P4 ;  /* 0x0000008404397208 */ /* 0x000fe40006000000 */
[----:B------:R-:W-:Y:S02]  /*45e0*/  FSEL R61, R5, R137, !P6 ;  /* 0x00000089053d7208 */ /* 0x000fe40007000000 */
[----:B------:R-:W-:-:S02]  /*45f0*/  FSEL R6, RZ, -23, P6 ;  /* 0xc1b80000ff067808 */ /* 0x000fc40003000000 */
[----:B------:R-:W-:Y:S01]  /*4600*/  FSEL R74, R8, R65, P0 ;  /* 0x00000041084a7208 */ /* 0x000fe20000000000 */
[C---:B------:R-:W-:Y:S01]  /*4610*/  FMUL R8, R139.reuse, 8388608 ;  /* 0x4b0000008b087820 */ /* 0x040fe20000400000 */
[----:B------:R-:W-:Y:S02]  /*4620*/  FSETP.GEU.AND P6, PT, |R139|, 1.175494350822287508e-38, PT ;  /* 0x008000008b00780b */ /* 0x000fe40003fce200 */
[----:B------:R-:W-:Y:S01]  /*4630*/  FSEL R90, R7, R60, P0 ;  /* 0x0000003c075a7208 */ /* 0x000fe20000000000 */
[C---:B------:R-:W-:Y:S01]  /*4640*/  FMUL R7, R138.reuse, 8388608 ;  /* 0x4b0000008a077820 */ /* 0x040fe20000400000 */
[----:B------:R-:W-:Y:S02]  /*4650*/  FSEL R4, RZ, -23, P4 ;  /* 0xc1b80000ff047808 */ /* 0x000fe40002000000 */
[----:B------:R-:W-:Y:S02]  /*4660*/  FSETP.GEU.AND P4, PT, R139, 1.175494350822287508e-38, PT ;  /* 0x008000008b00780b */ /* 0x000fe40003f8e000 */
[----:B------:R-:W-:-:S02]  /*4670*/  FSETP.GEU.AND P5, PT, R138, 1.175494350822287508e-38, PT ;  /* 0x008000008a00780b */ /* 0x000fc40003fae000 */
[----:B------:R-:W-:Y:S02]  /*4680*/  IADD3 R5, R57, -0x3f3504f3, RZ ;  /* 0xc0cafb0d39057810 */ /* 0x000fe40007ffe0ff */
[----:B------:R-:W-:Y:S01]  /*4690*/  FSEL R76, R9, R76, P0 ;  /* 0x0000004c094c7208 */ /* 0x000fe20000000000 */
[----:B------:R-:W-:Y:S01]  /*46a0*/  FMUL R9, R56, 0.25 ;  /* 0x3e80000038097820 */ /* 0x000fe20000400000 */
[----:B------:R-:W-:Y:S01]  /*46b0*/  FSEL R65, R8, R139, !P4 ;  /* 0x0000008b08417208 */ /* 0x000fe20006000000 */
[----:B------:R-:W-:Y:S01]  /*46c0*/  @P3 FMUL R139, R139, 0.25 ;  /* 0x3e8000008b8b3820 */ /* 0x000fe20000400000 */
[----:B------:R-:W-:Y:S01]  /*46d0*/  FSEL R96, R7, R138, !P5 ;  /* 0x0000008a07607208 */ /* 0x000fe20006800000 */
[----:B------:R-:W-:Y:S01]  /*46e0*/  @!P6 FMUL R55, R55, 16777216 ;  /* 0x4b8000003737e820 */ /* 0x000fe20000400000 */
[----:B------:R-:W-:Y:S01]  /*46f0*/  LOP3.LUT R8, R5, 0xff800000, RZ, 0xc0, !PT ;  /* 0xff80000005087812 */ /* 0x000fe200078ec0ff */
[----:B------:R-:W-:Y:S01]  /*4700*/  @!P6 FMUL R139, R139, 16777216 ;  /* 0x4b8000008b8be820 */ /* 0x000fe20000400000 */
[----:B------:R-:W-:Y:S01]  /*4710*/  FSEL R82, R9, R56, P0 ;  /* 0x0000003809527208 */ /* 0x000fe20000000000 */
[----:B------:R-:W-:Y:S01]  /*4720*/  @!P6 FMUL R19, R19, 16777216 ;  /* 0x4b8000001313e820 */ /* 0x000fe20000400000 */
[----:B------:R-:W-:Y:S01]  /*4730*/  IADD3 R9, R96, -0x3f3504f3, RZ ;  /* 0xc0cafb0d60097810 */ /* 0x000fe20007ffe0ff */
[----:B------:R-:W-:Y:S01]  /*4740*/  @!P6 FMUL R51, R51, 16777216 ;  /* 0x4b8000003333e820 */ /* 0x000fe20000400000 */
[----:B------:R-:W-:Y:S01]  /*4750*/  I2FP.F32.S32 R5, R8 ;  /* 0x0000000800057245 */ /* 0x000fe20000201400 */
[----:B------:R-:W-:Y:S01]  /*4760*/  @!P6 FMUL R21, R21, 16777216 ;  /* 0x4b8000001515e820 */ /* 0x000fe20000400000 */
[----:B------:R-:W-:Y:S01]  /*4770*/  LOP3.LUT R13, R9, 0xff800000, RZ, 0xc0, !PT ;  /* 0xff800000090d7812 */ /* 0x000fe200078ec0ff */
[----:B------:R-:W-:Y:S01]  /*4780*/  @!P6 FMUL R47, R47, 16777216 ;  /* 0x4b8000002f2fe820 */ /* 0x000fe20000400000 */
[C---:B------:R-:W-:Y:S01]  /*4790*/  FSETP.GEU.AND P3, PT, |R138|.reuse, 1.175494350822287508e-38, PT ;  /* 0x008000008a00780b */ /* 0x040fe20003f6e200 */
[----:B------:R-:W-:Y:S01]  /*47a0*/  FFMA.FTZ R9, R5, 1.1920928955078125e-07, R4 ;  /* 0x3400000005097823 */ /* 0x000fe20000010004 */
[----:B------:R-:W-:Y:S01]  /*47b0*/  IADD3 R7, R61, -0x3f3504f3, RZ ;  /* 0xc0cafb0d3d077810 */ /* 0x000fe20007ffe0ff */
[----:B------:R-:W0:Y:S01]  /*47c0*/  MUFU.RCP R4, R139 ;  /* 0x0000008b00047308 */ /* 0x000e220000001000 */
[----:B------:R-:W-:Y:S01]  /*47d0*/  @P1 FMUL R138, R138, 0.25 ;  /* 0x3e8000008a8a1820 */ /* 0x000fe20000400000 */
[----:B------:R-:W-:Y:S01]  /*47e0*/  IADD3 R11, R65, -0x3f3504f3, RZ ;  /* 0xc0cafb0d410b7810 */ /* 0x000fe20007ffe0ff */
[----:B------:R-:W-:Y:S01]  /*47f0*/  @!P6 FMUL R89, R89, 16777216 ;  /* 0x4b8000005959e820 */ /* 0x000fe20000400000 */
[----:B------:R-:W-:Y:S01]  /*4800*/  LOP3.LUT R10, R7, 0xff800000, RZ, 0xc0, !PT ;  /* 0xff800000070a7812 */ /* 0x000fe200078ec0ff */
[----:B------:R-:W-:Y:S01]  /*4810*/  @!P6 FMUL R43, R43, 16777216 ;  /* 0x4b8000002b2be820 */ /* 0x000fe20000400000 */
[----:B------:R-:W-:Y:S01]  /*4820*/  @!P6 FMUL R91, R91, 16777216 ;  /* 0x4b8000005b5be820 */ /* 0x000fe20000400000 */
[----:B------:R-:W-:Y:S01]  /*4830*/  @!P6 FMUL R39, R39, 16777216 ;  /* 0x4b8000002727e820 */ /* 0x000fe20000400000 */
[----:B------:R-:W-:Y:S01]  /*4840*/  I2FP.F32.S32 R7, R10 ;  /* 0x0000000a00077245 */ /* 0x000fe20000201400 */
[----:B------:R-:W-:Y:S01]  /*4850*/  @!P6 FMUL R93, R93, 16777216 ;  /* 0x4b8000005d5de820 */ /* 0x000fe20000400000 */
[----:B------:R-:W-:Y:S01]  /*4860*/  @!P6 FMUL R97, R97, 16777216 ;  /* 0x4b8000006161e820 */ /* 0x000fe20000400000 */
[----:B------:R-:W-:Y:S01]  /*4870*/  @!P6 FMUL R99, R99, 16777216 ;  /* 0x4b8000006363e820 */ /* 0x000fe20000400000 */
[----:B------:R-:W-:Y:S01]  /*4880*/  @!P6 FMUL R103, R103, 16777216 ;  /* 0x4b8000006767e820 */ /* 0x000fe20000400000 */
[----:B------:R-:W-:Y:S01]  /*4890*/  @!P6 FMUL R105, R105, 16777216 ;  /* 0x4b8000006969e820 */ /* 0x000fe20000400000 */
[----:B------:R-:W-:Y:S01]  /*48a0*/  @!P6 FMUL R113, R113, 16777216 ;  /* 0x4b8000007171e820 */ /* 0x000fe20000400000 */
[----:B------:R-:W-:Y:S01]  /*48b0*/  @!P6 FMUL R115, R115, 16777216 ;  /* 0x4b8000007373e820 */ /* 0x000fe20000400000 */
[----:B------:R-:W-:Y:S01]  /*48c0*/  @!P3 FMUL R138, R138, 16777216 ;  /* 0x4b8000008a8ab820 */ /* 0x000fe20000400000 */
[----:B------:R-:W-:Y:S01]  /*48d0*/  LOP3.LUT R16, R11, 0xff800000, RZ, 0xc0, !PT ;  /* 0xff8000000b107812 */ /* 0x000fe200078ec0ff */
[----:B------:R-:W-:Y:S01]  /*48e0*/  FFMA.FTZ R11, R7, 1.1920928955078125e-07, R6 ;  /* 0x34000000070b7823 */ /* 0x000fe20000010006 */
[C---:B------:R-:W-:Y:S01]  /*48f0*/  FSETP.GEU.AND P1, PT, |R137|.reuse, 1.175494350822287508e-38, PT ;  /* 0x008000008900780b */ /* 0x040fe20003f2e200 */
[C---:B0-----:R-:W-:Y:S01]  /*4900*/  FMUL R28, R4.reuse, R55 ;  /* 0x00000037041c7220 */ /* 0x041fe20000400000 */
[C---:B------:R-:W-:Y:S01]  /*4910*/  FMUL R29, R4.reuse, R19 ;  /* 0x00000013041d7220 */ /* 0x040fe20000400000 */
        /* <DEDUP_REMOVED lines=13> */
[----:B------:R-:W-:Y:S01]  /*49f0*/  FMUL R34, R4, R115 ;  /* 0x0000007304227220 */ /* 0x000fe20000400000 */
[----:B------:R-:W-:Y:S01]  /*4a00*/  @P2 FMUL R137, R137, 0.25 ;  /* 0x3e80000089892820 */ /* 0x000fe20000400000 */
[----:B------:R-:W0:Y:S01]  /*4a10*/  MUFU.RCP R4, R138 ;  /* 0x0000008a00047308 */ /* 0x000e220000001000 */
[C---:B------:R-:W-:Y:S01]  /*4a20*/  FSETP.GEU.AND P2, PT, |R132|.reuse, 1.175494350822287508e-38, PT ;  /* 0x008000008400780b */ /* 0x040fe20003f4e200 */
[----:B------:R-:W-:Y:S01]  /*4a30*/  @P0 FMUL R132, R132, 0.25 ;  /* 0x3e80000084840820 */ /* 0x000fe20000400000 */
[----:B------:R-:W-:Y:S01]  /*4a40*/  FSEL R12, RZ, -23, P5 ;  /* 0xc1b80000ff0c7808 */ /* 0x000fe20002800000 */
[----:B------:R-:W-:Y:S01]  /*4a50*/  @!P3 FMUL R53, R53, 16777216 ;  /* 0x4b8000003535b820 */ /* 0x000fe20000400000 */
[----:B------:R-:W-:Y:S01]  /*4a60*/  FSEL R14, RZ, -23, P4 ;  /* 0xc1b80000ff0e7808 */ /* 0x000fe20002000000 */
[----:B------:R-:W-:Y:S01]  /*4a70*/  @!P3 FMUL R31, R31, 16777216 ;  /* 0x4b8000001f1fb820 */ /* 0x000fe20000400000 */
[----:B------:R-:W-:Y:S01]  /*4a80*/  I2FP.F32.S32 R15, R13 ;  /* 0x0000000d000f7245 */ /* 0x000fe20000201400 */
        /* <DEDUP_REMOVED lines=17> */
[----:B------:R-:W-:Y:S01]  /*4ba0*/  FFMA.FTZ R12, R15, 1.1920928955078125e-07, R12 ;  /* 0x340000000f0c7823 */ /* 0x000fe2000001000c */
[----:B------:R-:W-:Y:S01]  /*4bb0*/  FFMA.FTZ R14, R17, 1.1920928955078125e-07, R14 ;  /* 0x34000000110e7823 */ /* 0x000fe2000001000e */
        /* <DEDUP_REMOVED lines=16> */
[----:B------:R-:W0:Y:S01]  /*4cc0*/  MUFU.RCP R15, R132 ;  /* 0x00000084000f7308 */ /* 0x000e220000001000 */
[----:B------:R-:W-:Y:S01]  /*4cd0*/  @!P2 FMUL R70, R70, 16777216 ;  /* 0x4b8000004646a820 */ /* 0x000fe20000400000 */
[----:B------:R-:W-:Y:S01]  /*4ce0*/  @!P2 FMUL R82, R82, 16777216 ;  /* 0x4b8000005252a820 */ /* 0x000fe20000400000 */
[----:B------:R-:W-:Y:S01]  /*4cf0*/  @!P1 FMUL R59, R59, 16777216 ;  /* 0x4b8000003b3b9820 */ /* 0x000fe20000400000 */
[----:B------:R-:W-:Y:S01]  /*4d00*/  @!P1 FMUL R135, R135, 16777216 ;  /* 0x4b80000087879820 */ /* 0x000fe20000400000 */
[----:B------:R-:W-:Y:S01]  /*4d10*/  @!P1 FMUL R87, R87, 16777216 ;  /* 0x4b80000057579820 */ /* 0x000fe20000400000 */
[----:B------:R-:W-:Y:S01]  /*4d20*/  @!P1 FMUL R121, R121, 16777216 ;  /* 0x4b80000079799820 */ /* 0x000fe20000400000 */
[----:B------:R-:W-:Y:S01]  /*4d30*/  @!P1 FMUL R83, R83, 16777216 ;  /* 0x4b80000053539820 */ /* 0x000fe20000400000 */
[----:B------:R-:W1:Y:S01]  /*4d40*/  MUFU.RCP R4, R137 ;  /* 0x0000008900047308 */ /* 0x000e620000001000 */
        /* <DEDUP_REMOVED lines=11> */
[C---:B0-----:R-:W-:Y:S01]  /*4e00*/  FMUL R19, R15.reuse, R70 ;  /* 0x000000460f137220 */ /* 0x041fe20000400000 */
[----:B------:R-:W-:Y:S01]  /*4e10*/  FMUL R94, R15, R82 ;  /* 0x000000520f5e7220 */ /* 0x000fe20000400000 */
[----:B------:R-:W-:Y:S01]  /*4e20*/  @!P2 FMUL R36, R36, 16777216 ;  /* 0x4b8000002424a820 */ /* 0x000fe20000400000 */
[----:B------:R-:W-:Y:S01]  /*4e30*/  @!P2 FMUL R84, R84, 16777216 ;  /* 0x4b8000005454a820 */ /* 0x000fe20000400000 */
[----:B------:R-:W-:Y:S01]  /*4e40*/  @!P2 FMUL R54, R54, 16777216 ;  /* 0x4b8000003636a820 */ /* 0x000fe20000400000 */
[C---:B-1----:R-:W-:Y:S01]  /*4e50*/  FMUL R5, R4.reuse, R59 ;  /* 0x0000003b04057220 */ /* 0x042fe20000400000 */
[----:B------:R-:W-:Y:S01]  /*4e60*/  FMUL R92, R4, R135 ;  /* 0x00000087045c7220 */ /* 0x000fe20000400000 */
        /* <DEDUP_REMOVED lines=11> */
[----:B------:R-:W-:Y:S01]  /*4f20*/  IADD3 R13, R96, -R13, RZ ;  /* 0x8000000d600d7210 */ /* 0x000fe20007ffe0ff */
        /* <DEDUP_REMOVED lines=14> */
[----:B------:R-:W-:Y:S01]  /*5010*/  IADD3 R8, R57, -R8, RZ ;  /* 0x8000000839087210 */ /* 0x000fe20007ffe0ff */
[----:B------:R-:W-:Y:S01]  /*5020*/  FMUL R51, R15, R36 ;  /* 0x000000240f337220 */ /* 0x000fe20000400000 */
[----:B------:R-:W-:Y:S01]  /*5030*/  F2FP.F16.F32.PACK_AB R4, R19, R94 ;  /* 0x0000005e1304723e */ /* 0x000fe200000000ff */
[----:B------:R-:W-:Y:S01]  /*5040*/  FMUL R84, R15, R84 ;  /* 0x000000540f547220 */ /* 0x000fe20000400000 */
[----:B------:R-:W-:Y:S01]  /*5050*/  F2FP.F16.F32.PACK_AB R5, R5, R92 ;  /* 0x0000005c0505723e */ /* 0x000fe200000000ff */
[C---:B------:R-:W-:Y:S01]  /*5060*/  FMUL R54, R15.reuse, R54 ;  /* 0x000000360f367220 */ /* 0x040fe20000400000 */
[----:B------:R-:W-:Y:S01]  /*5070*/  F2FP.F16.F32.PACK_AB R6, R6, R119 ;  /* 0x000000770606723e */ /* 0x000fe200000000ff */
[----:B------:R-:W-:Y:S01]  /*5080*/  FMUL R27, R15, R80 ;  /* 0x000000500f1b7220 */ /* 0x000fe20000400000 */
[----:B------:R-:W-:Y:S01]  /*5090*/  F2FP.F16.F32.PACK_AB R7, R7, R34 ;  /* 0x000000220707723e */ /* 0x000fe200000000ff */
        /* <DEDUP_REMOVED lines=10> */
[----:B------:R-:W-:Y:S01]  /*5140*/  MOV R15, 0x3dc6b27f ;  /* 0x3dc6b27f000f7802 */ /* 0x000fe20000000f00 */
[----:B------:R-:W-:Y:S01]  /*5150*/  FADD R13, R13, -1 ;  /* 0xbf8000000d0d7421 */ /* 0x000fe20000000000 */
[----:B------:R-:W-:Y:S01]  /*5160*/  IADD3 R10, R61, -R10, RZ ;  /* 0x8000000a3d0a7210 */ /* 0x000fe20007ffe0ff */
[----:B------:R-:W-:Y:S01]  /*5170*/  FADD R8, R8, -1 ;  /* 0xbf80000008087421 */ /* 0x000fe20000000000 */
[----:B------:R0:W-:Y:S01]  /*5180*/  STSM.16.M88.4 [R88], R4 ;  /* 0x0000000458007844 */ /* 0x0001e20000000200 */
[----:B------:R-:W-:Y:S01]  /*5190*/  IMAD.IADD R16, R65, 0x1, -R16 ;  /* 0x0000000141107824 */ /* 0x000fe200078e0a10 */
[----:B------:R-:W-:Y:S01]  /*51a0*/  ISETP.GE.U32.AND P2, PT, R57, 0x7f800000, PT ;  /* 0x7f8000003900780c */ /* 0x000fe20003f46070 */
[----:B------:R-:W-:Y:S01]  /*51b0*/  FADD R10, R10, -1 ;  /* 0xbf8000000a0a7421 */ /* 0x000fe20000000000 */
[----:B------:R-:W-:Y:S01]  /*51c0*/  ISETP.GE.U32.AND P3, PT, R61, 0x7f800000, PT ;  /* 0x7f8000003d00780c */ /* 0x000fe20003f66070 */
[----:B------:R-:W-:Y:S01]  /*51d0*/  FADD R16, R16, -1 ;  /* 0xbf80000010107421 */ /* 0x000fe20000000000 */
[----:B------:R-:W-:-:S02]  /*51e0*/  ISETP.GE.U32.AND P4, PT, R96, 0x7f800000, PT ;  /* 0x7f8000006000780c */ /* 0x000fc40003f86070 */
[----:B------:R-:W-:Y:S02]  /*51f0*/  ISETP.GE.U32.AND P1, PT, R65, 0x7f800000, PT ;  /* 0x7f8000004100780c */ /* 0x000fe40003f26070 */
[----:B------:R-:W-:Y:S02]  /*5200*/  LEA R3, R3, UR17, 0x4 ;  /* 0x0000001103037c11 */ /* 0x000fe4000f8e20ff */
[----:B------:R-:W-:Y:S02]  /*5210*/  F2FP.F16.F32.PACK_AB R69, R71, R64 ;  /* 0x000000404745723e */ /* 0x000fe400000000ff */
[----:B------:R-:W-:Y:S01]  /*5220*/  F2FP.F16.F32.PACK_AB R68, R66, R19 ;  /* 0x000000134244723e */ /* 0x000fe200000000ff */
[CC--:B0-----:R-:W-:Y:S01]  /*5230*/  FFMA.FTZ R4, R13.reuse, R15.reuse, -0.16845393180847167969 ;  /* 0xbe2c7f300d047423 */ /* 0x0c1fe2000001000f */
[-C--:B------:R-:W-:Y:S01]  /*5240*/  FFMA.FTZ R5, R8, R15.reuse, -0.16845393180847167969 ;  /* 0xbe2c7f3008057423 */ /* 0x080fe2000001000f */
[-C--:B------:R-:W-:Y:S01]  /*5250*/  FFMA.FTZ R7, R10, R15.reuse, -0.16845393180847167969 ;  /* 0xbe2c7f300a077423 */ /* 0x080fe2000001000f */
[----:B------:R-:W-:Y:S01]  /*5260*/  FFMA.FTZ R15, R16, R15, -0.16845393180847167969 ;  /* 0xbe2c7f30100f7423 */ /* 0x000fe2000001000f */
[C---:B------:R-:W-:Y:S01]  /*5270*/  FFMA.FTZ R4, R13.reuse, R4, 0.1716887056827545166 ;  /* 0x3e2fcf2a0d047423 */ /* 0x040fe20000010004 */
[----:B------:R-:W-:Y:S01]  /*5280*/  FFMA.FTZ R5, R8, R5, 0.1716887056827545166 ;  /* 0x3e2fcf2a08057423 */ /* 0x000fe20000010005 */
[----:B------:R-:W-:Y:S01]  /*5290*/  FFMA.FTZ R7, R10, R7, 0.1716887056827545166 ;  /* 0x3e2fcf2a0a077423 */ /* 0x000fe20000010007 */
[----:B------:R-:W-:Y:S01]  /*52a0*/  FFMA.FTZ R15, R16, R15, 0.1716887056827545166 ;  /* 0x3e2fcf2a100f7423 */ /* 0x000fe2000001000f */
[C---:B------:R-:W-:Y:S01]  /*52b0*/  FFMA.FTZ R4, R13.reuse, R4, -0.17900948226451873779 ;  /* 0xbe374e430d047423 */ /* 0x040fe20000010004 */
[----:B------:R-:W-:Y:S01]  /*52c0*/  FFMA.FTZ R5, R8, R5, -0.17900948226451873779 ;  /* 0xbe374e4308057423 */ /* 0x000fe20000010005 */
[----:B------:R-:W-:Y:S01]  /*52d0*/  FFMA.FTZ R7, R10, R7, -0.17900948226451873779 ;  /* 0xbe374e430a077423 */ /* 0x000fe20000010007 */
[----:B------:R-:W-:Y:S01]  /*52e0*/  FFMA.FTZ R15, R16, R15, -0.17900948226451873779 ;  /* 0xbe374e43100f7423 */ /* 0x000fe2000001000f */
[C---:B------:R-:W-:Y:S01]  /*52f0*/  FFMA.FTZ R4, R13.reuse, R4, 0.20512372255325317383 ;  /* 0x3e520bf40d047423 */ /* 0x040fe20000010004 */
[----:B------:R-:W-:Y:S01]  /*5300*/  FFMA.FTZ R5, R8, R5, 0.20512372255325317383 ;  /* 0x3e520bf408057423 */ /* 0x000fe20000010005 */
[----:B------:R-:W-:Y:S01]  /*5310*/  FFMA.FTZ R7, R10, R7, 0.20512372255325317383 ;  /* 0x3e520bf40a077423 */ /* 0x000fe20000010007 */
[----:B------:R-:W-:Y:S01]  /*5320*/  FFMA.FTZ R15, R16, R15, 0.20512372255325317383 ;  /* 0x3e520bf4100f7423 */ /* 0x000fe2000001000f */
[C---:B------:R-:W-:Y:S01]  /*5330*/  FFMA.FTZ R4, R13.reuse, R4, -0.24046532809734344482 ;  /* 0xbe763c8b0d047423 */ /* 0x040fe20000010004 */
[----:B------:R-:W-:Y:S01]  /*5340*/  FFMA.FTZ R5, R8, R5, -0.24046532809734344482 ;  /* 0xbe763c8b08057423 */ /* 0x000fe20000010005 */
[----:B------:R-:W-:Y:S01]  /*5350*/  FFMA.FTZ R7, R10, R7, -0.24046532809734344482 ;  /* 0xbe763c8b0a077423 */ /* 0x000fe20000010007 */
[----:B------:R-:W-:Y:S01]  /*5360*/  FFMA.FTZ R15, R16, R15, -0.24046532809734344482 ;  /* 0xbe763c8b100f7423 */ /* 0x000fe2000001000f */
[C---:B------:R-:W-:Y:S01]  /*5370*/  FFMA.FTZ R4, R13.reuse, R4, 0.28857114911079406738 ;  /* 0x3e93bf990d047423 */ /* 0x040fe20000010004 */
[----:B------:R-:W-:Y:S01]  /*5380*/  FFMA.FTZ R5, R8, R5, 0.28857114911079406738 ;  /* 0x3e93bf9908057423 */ /* 0x000fe20000010005 */
[----:B------:R-:W-:Y:S01]  /*5390*/  FFMA.FTZ R7, R10, R7, 0.28857114911079406738 ;  /* 0x3e93bf990a077423 */ /* 0x000fe20000010007 */
[----:B------:R-:W-:Y:S01]  /*53a0*/  FFMA.FTZ R15, R16, R15, 0.28857114911079406738 ;  /* 0x3e93bf99100f7423 */ /* 0x000fe2000001000f */
[C---:B------:R-:W-:Y:S01]  /*53b0*/  FFMA.FTZ R4, R13.reuse, R4, -0.36067417263984680176 ;  /* 0xbeb8aa490d047423 */ /* 0x040fe20000010004 */
[----:B------:R-:W-:Y:S01]  /*53c0*/  FFMA.FTZ R5, R8, R5, -0.36067417263984680176 ;  /* 0xbeb8aa4908057423 */ /* 0x000fe20000010005 */
[----:B------:R-:W-:Y:S01]  /*53d0*/  FFMA.FTZ R7, R10, R7, -0.36067417263984680176 ;  /* 0xbeb8aa490a077423 */ /* 0x000fe20000010007 */
[----:B------:R-:W-:Y:S01]  /*53e0*/  FFMA.FTZ R15, R16, R15, -0.36067417263984680176 ;  /* 0xbeb8aa49100f7423 */ /* 0x000fe2000001000f */
[C---:B------:R-:W-:Y:S01]  /*53f0*/  FFMA.FTZ R4, R13.reuse, R4, 0.48089820146560668945 ;  /* 0x3ef6384a0d047423 */ /* 0x040fe20000010004 */
[----:B------:R-:W-:Y:S01]  /*5400*/  FFMA.FTZ R5, R8, R5, 0.48089820146560668945 ;  /* 0x3ef6384a08057423 */ /* 0x000fe20000010005 */
[----:B------:R-:W-:Y:S01]  /*5410*/  FFMA.FTZ R7, R10, R7, 0.48089820146560668945 ;  /* 0x3ef6384a0a077423 */ /* 0x000fe20000010007 */
[----:B------:R-:W-:Y:S01]  /*5420*/  FFMA.FTZ R15, R16, R15, 0.48089820146560668945 ;  /* 0x3ef6384a100f7423 */ /* 0x000fe2000001000f */
[C---:B------:R-:W-:Y:S01]  /*5430*/  FFMA.FTZ R4, R13.reuse, R4, -0.72134751081466674805 ;  /* 0xbf38aa3b0d047423 */ /* 0x040fe20000010004 */
[----:B------:R-:W-:Y:S01]  /*5440*/  FFMA.FTZ R5, R8, R5, -0.72134751081466674805 ;  /* 0xbf38aa3b08057423 */ /* 0x000fe20000010005 */
[----:B------:R-:W-:Y:S01]  /*5450*/  FFMA.FTZ R7, R10, R7, -0.72134751081466674805 ;  /* 0xbf38aa3b0a077423 */ /* 0x000fe20000010007 */
[----:B------:R-:W-:Y:S01]  /*5460*/  FFMA.FTZ R15, R16, R15, -0.72134751081466674805 ;  /* 0xbf38aa3b100f7423 */ /* 0x000fe2000001000f */
[C---:B------:R-:W-:Y:S01]  /*5470*/  FMUL R4, R13.reuse, R4 ;  /* 0x000000040d047220 */ /* 0x040fe20000400000 */
[----:B------:R-:W-:Y:S01]  /*5480*/  FMUL R5, R8, R5 ;  /* 0x0000000508057220 */ /* 0x000fe20000400000 */
[----:B------:R-:W-:Y:S01]  /*5490*/  FMUL R7, R10, R7 ;  /* 0x000000070a077220 */ /* 0x000fe20000400000 */
[----:B------:R-:W-:Y:S01]  /*54a0*/  FMUL R15, R16, R15 ;  /* 0x0000000f100f7220 */ /* 0x000fe20000400000 */
[C---:B------:R-:W-:Y:S01]  /*54b0*/  FMUL R4, R13.reuse, R4 ;  /* 0x000000040d047220 */ /* 0x040fe20000400000 */
[----:B------:R-:W-:Y:S01]  /*54c0*/  FMUL R5, R8, R5 ;  /* 0x0000000508057220 */ /* 0x000fe20000400000 */
[----:B------:R-:W-:Y:S01]  /*54d0*/  FMUL R7, R10, R7 ;  /* 0x000000070a077220 */ /* 0x000fe20000400000 */
[----:B------:R-:W-:Y:S01]  /*54e0*/  FMUL R15, R16, R15 ;  /* 0x0000000f100f7220 */ /* 0x000fe20000400000 */
[----:B------:R-:W-:Y:S01]  /*54f0*/  FFMA.FTZ R13, R13, 1.4426950216293334961, R4 ;  /* 0x3fb8aa3b0d0d7823 */ /* 0x000fe20000010004 */
[----:B------:R-:W-:Y:S01]  /*5500*/  FFMA.FTZ R8, R8, 1.4426950216293334961, R5 ;  /* 0x3fb8aa3b08087823 */ /* 0x000fe20000010005 */
[----:B------:R-:W-:Y:S01]  /*5510*/  @P2 MOV R4, 0x7f800000 ;  /* 0x7f80000000042802 */ /* 0x000fe20000000f00 */
[----:B------:R-:W-:Y:S01]  /*5520*/  FFMA.FTZ R10, R10, 1.4426950216293334961, R7 ;  /* 0x3fb8aa3b0a0a7823 */ /* 0x000fe20000010007 */
[----:B------:R-:W-:Y:S01]  /*5530*/  FFMA.FTZ R15, R16, 1.4426950216293334961, R15 ;  /* 0x3fb8aa3b100f7823 */ /* 0x000fe2000001000f */
[----:B------:R-:W-:Y:S01]  /*5540*/  FADD R33, R9, R8 ;  /* 0x0000000809217221 */ /* 0x000fe20000000000 */
[----:B------:R-:W-:Y:S01]  /*5550*/  @P3 MOV R6, 0x7f800000 ;  /* 0x7f80000000063802 */ /* 0x000fe20000000f00 */
[----:B------:R-:W-:Y:S01]  /*5560*/  @P2 FFMA.FTZ R33, R57, R4, +INF ;  /* 0x7f80000039212423 */ /* 0x000fe20000010004 */
[----:B------:R-:W-:Y:S01]  /*5570*/  @P4 MOV R5, 0x7f800000 ;  /* 0x7f80000000054802 */ /* 0x000fe20000000f00 */
[----:B------:R-:W-:Y:S01]  /*5580*/  FADD R34, R11, R10 ;  /* 0x0000000a0b227221 */ /* 0x000fe20000000000 */
[----:B------:R-:W-:Y:S01]  /*5590*/  @P1 MOV R4, 0x7f800000 ;  /* 0x7f80000000041802 */ /* 0x000fe20000000f00 */
[----:B------:R-:W-:Y:S01]  /*55a0*/  FADD R35, R12, R13 ;  /* 0x0000000d0c237221 */ /* 0x000fe20000000000 */
[----:B------:R-:W-:Y:S01]  /*55b0*/  FADD R36, R14, R15 ;  /* 0x0000000f0e247221 */ /* 0x000fe20000000000 */
[----:B------:R-:W-:Y:S01]  /*55c0*/  @P3 FFMA.FTZ R34, R61, R6, +INF ;  /* 0x7f8000003d223423 */ /* 0x000fe20000010006 */
[----:B------:R-:W-:Y:S01]  /*55d0*/  @P4 FFMA.FTZ R35, R96, R5, +INF ;  /* 0x7f80000060234423 */ /* 0x000fe20000010005 */
[----:B------:R-:W-:Y:S01]  /*55e0*/  @P1 FFMA.FTZ R36, R65, R4, +INF ;  /* 0x7f80000041241423 */ /* 0x000fe20000010004 */
[----:B------:R-:W-:Y:S01]  /*55f0*/  BAR.SYNC.DEFER_BLOCKING 0x0 ;  /* 0x0000000000007b1d */ /* 0x000fe20000010000 */
[----:B------:R-:W-:-:S02]  /*5600*/  F2FP.F16.F32.PACK_AB R8, R86, R23 ;  /* 0x000000175608723e */ /* 0x000fc400000000ff */
[----:B------:R-:W-:Y:S02]  /*5610*/  F2FP.F16.F32.PACK_AB R9, R63, R82 ;  /* 0x000000523f09723e */ /* 0x000fe400000000ff */
[----:B------:R-:W-:Y:S02]  /*5620*/  F2FP.F16.F32.PACK_AB R10, R107, R48 ;  /* 0x000000306b0a723e */ /* 0x000fe400000000ff */
[----:B------:R-:W-:Y:S02]  /*5630*/  F2FP.F16.F32.PACK_AB R11, R103, R46 ;  /* 0x0000002e670b723e */ /* 0x000fe400000000ff */
[----:B------:R-:W-:Y:S02]  /*5640*/  F2FP.F16.F32.PACK_AB R13, R67, R70 ;  /* 0x00000046430d723e */ /* 0x000fe400000000ff */
[----:B------:R-:W-:Y:S02]  /*5650*/  F2FP.F16.F32.PACK_AB R12, R74, R21 ;  /* 0x000000154a0c723e */ /* 0x000fe400000000ff */
[----:B------:R-:W-:-:S02]  /*5660*/  F2FP.F16.F32.PACK_AB R15, R97, R22 ;  /* 0x00000016610f723e */ /* 0x000fc400000000ff */
[----:B------:R-:W-:Y:S01]  /*5670*/  F2FP.F16.F32.PACK_AB R70, R37, R20 ;  /* 0x000000142546723e */ /* 0x000fe200000000ff */
[----:B------:R-:W-:Y:S01]  /*5680*/  IMAD R37, R2, UR5, RZ ;  /* 0x0000000502257c24 */ /* 0x000fe2000f8e02ff */
[----:B------:R-:W-:Y:S01]  /*5690*/  F2FP.F16.F32.PACK_AB R14, R17, R44 ;  /* 0x0000002c110e723e */ /* 0x000fe200000000ff */
[----:B------:R-:W-:Y:S01]  /*56a0*/  UIMAD.WIDE UR4, UR4, 0x2, URZ ;  /* 0x00000002040478a5 */ /* 0x000fe2000f8e023f */
[----:B------:R-:W-:Y:S02]  /*56b0*/  F2FP.F16.F32.PACK_AB R71, R39, R18 ;  /* 0x000000122747723e */ /* 0x000fe400000000ff */
[----:B------:R-:W-:Y:S02]  /*56c0*/  FSETP.NEU.AND P4, PT, R65, RZ, PT ;  /* 0x000000ff4100720b */ /* 0x000fe40003f8d000 */
[----:B------:R-:W-:Y:S01]  /*56d0*/  F2FP.F16.F32.PACK_AB R64, R62, R55 ;  /* 0x000000373e40723e */ /* 0x000fe200000000ff */
[----:B------:R-:W0:Y:S01]  /*56e0*/  LDS.128 R4, [R3] ;  /* 0x0000000003047984 */ /* 0x000e220000000c00 */
[----:B------:R-:W-:Y:S01]  /*56f0*/  F2FP.F16.F32.PACK_AB R65, R75, R60 ;  /* 0x0000003c4b41723e */ /* 0x000fe200000000ff */
[----:B------:R-:W1:Y:S01]  /*5700*/  LDC R55, c[0x0][0x278] ;  /* 0x00009e00ff377b82 */ /* 0x000e620000000800 */
[----:B------:R-:W-:-:S07]  /*5710*/  F2FP.F16.F32.PACK_AB R66, R41, R42 ;  /* 0x0000002a2942723e */ /* 0x000fce00000000ff */
[----:B------:R-:W-:Y:S01]  /*5720*/  BAR.SYNC.DEFER_BLOCKING 0x0 ;  /* 0x0000000000007b1d */ /* 0x000fe20000010000 */
[----:B------:R-:W-:Y:S02]  /*5730*/  F2FP.F16.F32.PACK_AB R67, R43, R40 ;  /* 0x000000282b43723e */ /* 0x000fe400000000ff */
[----:B------:R-:W-:Y:S02]  /*5740*/  FSETP.NEU.AND P2, PT, R61, RZ, PT ;  /* 0x000000ff3d00720b */ /* 0x000fe40003f4d000 */
[----:B------:R-:W-:Y:S01]  /*5750*/  F2FP.F16.F32.PACK_AB R60, R58, R53 ;  /* 0x000000353a3c723e */ /* 0x000fe200000000ff */
[----:B------:R-:W-:Y:S01]  /*5760*/  ULDC UR4, c[0x0][0x27c] ;  /* 0x00009f0000047ab9 */ /* 0x000fe20000000800 */
[----:B------:R-:W-:Y:S01]  /*5770*/  F2FP.F16.F32.PACK_AB R61, R79, R56 ;  /* 0x000000384f3d723e */ /* 0x000fe200000000ff */
[----:B------:R-:W-:Y:S01]  /*5780*/  UIMAD UR4, UR16, UR4, URZ ;  /* 0x00000004100472a4 */ /* 0x000fe2000f8e023f */
[----:B------:R-:W-:Y:S02]  /*5790*/  F2FP.F16.F32.PACK_AB R62, R45, R38 ;  /* 0x000000262d3e723e */ /* 0x000fe400000000ff */
[----:B------:R-:W-:Y:S01]  /*57a0*/  F2FP.F16.F32.PACK_AB R63, R47, R32 ;  /* 0x000000202f3f723e */ /* 0x000fe200000000ff */
[----:B------:R-:W2:Y:S01]  /*57b0*/  LDC.64 R44, c[0x0][0x228] ;  /* 0x00008a00ff2c7b82 */ /* 0x000ea20000000a00 */
[----:B------:R-:W-:-:S02]  /*57c0*/  F2FP.F16.F32.PACK_AB R40, R54, R27 ;  /* 0x0000001b3628723e */ /* 0x000fc400000000ff */
[----:B------:R-:W-:Y:S02]  /*57d0*/  F2FP.F16.F32.PACK_AB R42, R49, R26 ;  /* 0x0000001a312a723e */ /* 0x000fe400000000ff */
[----:B------:R-:W-:Y:S02]  /*57e0*/  F2FP.F16.F32.PACK_AB R43, R24, R25 ;  /* 0x00000019182b723e */ /* 0x000fe400000000ff */
[----:B------:R-:W-:Y:S02]  /*57f0*/  F2FP.F16.F32.PACK_AB R41, R83, R52 ;  /* 0x000000345329723e */ /* 0x000fe400000000ff */
[----:B------:R-:W-:Y:S01]  /*5800*/  F2FP.F16.F32.PACK_AB R85, R87, R50 ;  /* 0x000000325755723e */ /* 0x000fe200000000ff */
[C---:B-1----:R-:W-:Y:S01]  /*5810*/  IMAD R49, R55.reuse, 0x6, RZ ;  /* 0x0000000637317824 */ /* 0x042fe200078e02ff */
[----:B------:R-:W-:Y:S01]  /*5820*/  F2FP.F16.F32.PACK_AB R86, R30, R31 ;  /* 0x0000001f1e56723e */ /* 0x000fe200000000ff */
[----:B------:R-:W-:Y:S01]  /*5830*/  STSM.16.M88.4 [R88], R8 ;  /* 0x0000000858007844 */ /* 0x000fe20000000200 */
[----:B------:R-:W-:Y:S01]  /*5840*/  F2FP.F16.F32.PACK_AB R87, R28, R29 ;  /* 0x0000001d1c57723e */ /* 0x000fe200000000ff */
[----:B------:R-:W-:Y:S01]  /*5850*/  IMAD R73, R55, 0xe, RZ ;  /* 0x0000000e37497824 */ /* 0x000fe200078e02ff */
[----:B------:R-:W-:Y:S01]  /*5860*/  FSETP.NEU.AND P0, PT, R57, RZ, PT ;  /* 0x000000ff3900720b */ /* 0x000fe20003f0d000 */
[----:B------:R-:W-:Y:S01]  /*5870*/  BAR.SYNC.DEFER_BLOCKING 0x0 ;  /* 0x0000000000007b1d */ /* 0x000fe20000010000 */
[----:B------:R-:W-:Y:S01]  /*5880*/  SHF.L.U32 R39, R37, 0x1, RZ ;  /* 0x0000000125277819 */ /* 0x000fe200000006ff */
[C---:B------:R-:W-:Y:S01]  /*5890*/  IMAD R57, R55.reuse, 0x42, RZ ;  /* 0x0000004237397824 */ /* 0x040fe200078e02ff */
[----:B------:R-:W-:Y:S01]  /*58a0*/  FSETP.NEU.AND P3, PT, R96, RZ, PT ;  /* 0x000000ff6000720b */ /* 0x000fe20003f6d000 */
[----:B------:R-:W-:Y:S01]  /*58b0*/  IMAD R47, R55, 0x5, RZ ;  /* 0x00000005372f7824 */ /* 0x000fe200078e02ff */
[----:B------:R-:W-:Y:S01]  /*58c0*/  F2FP.F16.F32.PACK_AB R84, R51, R84 ;  /* 0x000000543354723e */ /* 0x000fe200000000ff */
[----:B------:R-:W-:Y:S01]  /*58d0*/  IMAD R81, R55, 0x12, RZ ;  /* 0x0000001237517824 */ /* 0x000fe200078e02ff */
[----:B------:R-:W-:Y:S01]  /*58e0*/  FSEL R38, R35, -INF , P3 ;  /* 0xff80000023267808 */ /* 0x000fe20001800000 */
[----:B------:R-:W-:Y:S01]  /*58f0*/  IMAD R59, R55, 0x44, RZ ;  /* 0x00000044373b7824 */ /* 0x000fe200078e02ff */
[----:B--2---:R-:W-:Y:S01]  /*5900*/  IADD3 R32, P1, P5, R39, UR6, R44 ;  /* 0x0000000627207c10 */ /* 0x004fe2000fd3e02c */
[C---:B------:R-:W-:Y:S01]  /*5910*/  IMAD R51, R55.reuse, 0x7, RZ ;  /* 0x0000000737337824 */ /* 0x040fe200078e02ff */
[----:B------:R-:W-:Y:S01]  /*5920*/  FSEL R39, R36, -INF , P4 ;  /* 0xff80000024277808 */ /* 0x000fe20002000000 */
[----:B------:R-:W-:Y:S01]  /*5930*/  FFMA R36, R38, 0.69314718246459960938, R111 ;  /* 0x3f31721826247823 */ /* 0x000fe2000000006f */
[C---:B------:R-:W-:Y:S01]  /*5940*/  SHF.L.U32 R53, R55.reuse, 0x3, RZ ;  /* 0x0000000337357819 */ /* 0x040fe200000006ff */
[C---:B------:R-:W-:Y:S01]  /*5950*/  IMAD R89, R55.reuse, 0x16, RZ ;  /* 0x0000001637597824 */ /* 0x040fe200078e02ff */
[C---:B------:R-:W-:Y:S01]  /*5960*/  SHF.L.U32 R77, R55.reuse, 0x4, RZ ;  /* 0x00000004374d7819 */ /* 0x040fe200000006ff */
[C---:B------:R-:W-:Y:S01]  /*5970*/  IMAD R93, R55.reuse, 0x18, RZ ;  /* 0x00000018375d7824 */ /* 0x040fe200078e02ff */
[C---:B------:R-:W-:Y:S01]  /*5980*/  SHF.L.U32 R113, R55.reuse, 0x5, RZ ;  /* 0x0000000537717819 */ /* 0x040fe200000006ff */
[C---:B------:R-:W-:Y:S01]  /*5990*/  IMAD R97, R55.reuse, 0x1a, RZ ;  /* 0x0000001a37617824 */ /* 0x040fe200078e02ff */
[----:B------:R-:W-:Y:S01]  /*59a0*/  SHF.L.U32 R150, R0, 0x3, RZ ;  /* 0x0000000300967819 */ /* 0x000fe200000006ff */
[C---:B------:R-:W-:Y:S01]  /*59b0*/  IMAD R103, R55.reuse, 0x1c, RZ ;  /* 0x0000001c37677824 */ /* 0x040fe200078e02ff */
[----:B------:R-:W-:Y:S01]  /*59c0*/  USHF.L.U32 UR6, UR4, 0x2, URZ ;  /* 0x0000000204067899 */ /* 0x000fe2000800063f */
[C---:B------:R-:W-:Y:S01]  /*59d0*/  IMAD R75, R55.reuse, 0xf, RZ ;  /* 0x0000000f374b7824 */ /* 0x040fe200078e02ff */
[----:B------:R-:W-:Y:S01]  /*59e0*/  LOP3.LUT R150, R150, 0x38, RZ, 0xc0, !PT ;  /* 0x0000003896967812 */ /* 0x000fe200078ec0ff */
[----:B------:R-:W1:Y:S01]  /*59f0*/  LDS.128 R20, [R3] ;  /* 0x0000000003147984 */ /* 0x000e620000000c00 */
[----:B------:R-:W-:-:S02]  /*5a00*/  IMAD R109, R55, 0x1e, RZ ;  /* 0x0000001e376d7824 */ /* 0x000fc400078e02ff */
[C---:B------:R-:W-:Y:S01]  /*5a10*/  IMAD R79, R55.reuse, 0x11, RZ ;  /* 0x00000011374f7824 */ /* 0x040fe200078e02ff */
[----:B------:R-:W-:Y:S01]  /*5a20*/  BAR.SYNC.DEFER_BLOCKING 0x0 ;  /* 0x0000000000007b1d */ /* 0x000fe20000010000 */
[C---:B------:R-:W-:Y:S02]  /*5a30*/  IMAD R117, R55.reuse, 0x22, RZ ;  /* 0x0000002237757824 */ /* 0x040fe400078e02ff */
[C---:B------:R-:W-:Y:S02]  /*5a40*/  IMAD R121, R55.reuse, 0x24, RZ ;  /* 0x0000002437797824 */ /* 0x040fe400078e02ff */
[C---:B------:R-:W-:Y:S02]  /*5a50*/  IMAD R83, R55.reuse, 0x13, RZ ;  /* 0x0000001337537824 */ /* 0x040fe400078e02ff */
[C---:B------:R-:W-:Y:S02]  /*5a60*/  IMAD R125, R55.reuse, 0x26, RZ ;  /* 0x00000026377d7824 */ /* 0x040fe400078e02ff */
[----:B------:R-:W-:-:S02]  /*5a70*/  IMAD R129, R55, 0x28, RZ ;  /* 0x0000002837817824 */ /* 0x000fc400078e02ff */
[C---:B------:R-:W-:Y:S02]  /*5a80*/  IMAD R147, R55.reuse, 0x2a, RZ ;  /* 0x0000002a37937824 */ /* 0x040fe400078e02ff */
[C---:B------:R-:W-:Y:S02]  /*5a90*/  IMAD R159, R55.reuse, 0x2c, RZ ;  /* 0x0000002c379f7824 */ /* 0x040fe400078e02ff */
[C---:B------:R-:W-:Y:S02]  /*5aa0*/  IMAD R91, R55.reuse, 0x17, RZ ;  /* 0x00000017375b7824 */ /* 0x040fe400078e02ff */
[C---:B------:R-:W-:Y:S02]  /*5ab0*/  IMAD R167, R55.reuse, 0x30, RZ ;  /* 0x0000003037a77824 */ /* 0x040fe400078e02ff */
[C---:B------:R-:W-:Y:S02]  /*5ac0*/  IMAD R95, R55.reuse, 0x19, RZ ;  /* 0x00000019375f7824 */ /* 0x040fe400078e02ff */
[----:B------:R-:W-:-:S02]  /*5ad0*/  IMAD R171, R55, 0x32, RZ ;  /* 0x0000003237ab7824 */ /* 0x000fc400078e02ff */
[C---:B------:R-:W-:Y:S01]  /*5ae0*/  IMAD R175, R55.reuse, 0x34, RZ ;  /* 0x0000003437af7824 */ /* 0x040fe200078e02ff */
[----:B------:R-:W-:Y:S01]  /*5af0*/  STSM.16.M88.4 [R88], R12 ;  /* 0x0000000c58007844 */ /* 0x000fe20000000200 */
[C---:B------:R-:W-:Y:S02]  /*5b00*/  IMAD R101, R55.reuse, 0x1b, RZ ;  /* 0x0000001b37657824 */ /* 0x040fe400078e02ff */
[C---:B------:R-:W-:Y:S01]  /*5b10*/  IMAD R179, R55.reuse, 0x36, RZ ;  /* 0x0000003637b37824 */ /* 0x040fe200078e02ff */
[----:B------:R-:W-:Y:S01]  /*5b20*/  BAR.SYNC.DEFER_BLOCKING 0x0 ;  /* 0x0000000000007b1d */ /* 0x000fe20000010000 */
        /* <DEDUP_REMOVED lines=9> */
[C---:B------:R-:W-:Y:S02]  /*5bc0*/  IMAD R105, R55.reuse, 0x48, RZ ;  /* 0x0000004837697824 */ /* 0x040fe400078e02ff */
[C---:B------:R-:W-:Y:S02]  /*5bd0*/  IMAD R123, R55.reuse, 0x25, RZ ;  /* 0x00000025377b7824 */ /* 0x040fe400078e02ff */
[C---:B------:R-:W-:Y:S01]  /*5be0*/  IMAD R181, R55.reuse, 0x4a, RZ ;  /* 0x0000004a37b57824 */ /* 0x040fe200078e02ff */
[----:B------:R-:W2:Y:S01]  /*5bf0*/  LDS.128 R16, [R3] ;  /* 0x0000000003107984 */ /* 0x000ea20000000c00 */
[C---:B------:R-:W-:Y:S02]  /*5c00*/  IMAD R183, R55.reuse, 0x4c, RZ ;  /* 0x0000004c37b77824 */ /* 0x040fe400078e02ff */
[C---:B------:R-:W-:Y:S01]  /*5c10*/  IMAD R127, R55.reuse, 0x27, RZ ;  /* 0x00000027377f7824 */ /* 0x040fe200078e02ff */
[----:B------:R-:W-:Y:S01]  /*5c20*/  BAR.SYNC.DEFER_BLOCKING 0x0 ;  /* 0x0000000000007b1d */ /* 0x000fe20000010000 */
        /* <DEDUP_REMOVED lines=11> */
[C---:B------:R-:W-:Y:S01]  /*5ce0*/  IMAD R165, R55.reuse, 0x2f, RZ ;  /* 0x0000002f37a57824 */ /* 0x040fe200078e02ff */
[----:B------:R3:W-:Y:S01]  /*5cf0*/  STSM.16.M88.4 [R88], R68 ;  /* 0x0000004458007844 */ /* 0x0007e20000000200 */
        /* <DEDUP_REMOVED lines=9> */
[C---:B---3--:R-:W-:Y:S02]  /*5d90*/  IMAD R69, R55.reuse, 0xc, RZ ;  /* 0x0000000c37457824 */ /* 0x048fe400078e02ff */
[C---:B------:R-:W-:Y:S02]  /*5da0*/  IMAD R71, R55.reuse, 0xd, RZ ;  /* 0x0000000d37477824 */ /* 0x040fe400078e02ff */
[C---:B------:R-:W-:Y:S02]  /*5db0*/  IMAD R177, R55.reuse, 0x35, RZ ;  /* 0x0000003537b17824 */ /* 0x040fe400078e02ff */
[C---:B------:R-:W-:Y:S02]  /*5dc0*/  IMAD R213, R55.reuse, 0x6a, RZ ;  /* 0x0000006a37d57824 */ /* 0x040fe400078e02ff */
[----:B------:R-:W-:-:S02]  /*5dd0*/  IMAD R215, R55, 0x6c, RZ ;  /* 0x0000006c37d77824 */ /* 0x000fc400078e02ff */
[C---:B------:R-:W-:Y:S01]  /*5de0*/  IMAD R155, R55.reuse, 0x37, RZ ;  /* 0x00000037379b7824 */ /* 0x040fe200078e02ff */
[----:B------:R-:W-:Y:S01]  /*5df0*/  LDS.128 R12, [R3] ;  /* 0x00000000030c7984 */ /* 0x000fe20000000c00 */
        /* <DEDUP_REMOVED lines=13> */
[C---:B------:R-:W-:Y:S01]  /*5ed0*/  IMAD R151, R55.reuse, 0x7c, RZ ;  /* 0x0000007c37977824 */ /* 0x040fe200078e02ff */
[----:B------:R3:W-:Y:S01]  /*5ee0*/  STSM.16.M88.4 [R88], R64 ;  /* 0x0000004058007844 */ /* 0x0007e20000000200 */
[----:B------:R-:W-:Y:S01]  /*5ef0*/  BAR.SYNC.DEFER_BLOCKING 0x0 ;  /* 0x0000000000007b1d */ /* 0x000fe20000010000 */
[C---:B---3--:R-:W-:Y:S02]  /*5f00*/  IMAD R65, R55.reuse, 0xa, RZ ;  /* 0x0000000a37417824 */ /* 0x048fe400078e02ff */
[----:B------:R-:W-:-:S03]  /*5f10*/  IMAD R67, R55, 0xb, RZ ;  /* 0x0000000b37437824 */ /* 0x000fc600078e02ff */
[----:B------:R-:W3:Y:S02]  /*5f20*/  LDS.128 R8, [R3] ;  /* 0x0000000003087984 */ /* 0x000ee40000000c00 */
[----:B------:R-:W-:Y:S06]  /*5f30*/  BAR.SYNC.DEFER_BLOCKING 0x0 ;  /* 0x0000000000007b1d */ /* 0x000fec0000010000 */
[----:B------:R4:W-:Y:S02]  /*5f40*/  STSM.16.M88.4 [R88], R60 ;  /* 0x0000003c58007844 */ /* 0x0009e40000000200 */
[----:B------:R-:W-:Y:S01]  /*5f50*/  BAR.SYNC.DEFER_BLOCKING 0x0 ;  /* 0x0000000000007b1d */ /* 0x000fe20000010000 */
[----:B----4-:R-:W-:-:S05]  /*5f60*/  IMAD R61, R55, 0x9, RZ ;  /* 0x00000009373d7824 */ /* 0x010fca00078e02ff */
[----:B------:R-:W4:Y:S02]  /*5f70*/  LDS.128 R24, [R3] ;  /* 0x0000000003187984 */ /* 0x000f240000000c00 */
[----:B------:R-:W-:Y:S06]  /*5f80*/  BAR.SYNC.DEFER_BLOCKING 0x0 ;  /* 0x0000000000007b1d */ /* 0x000fec0000010000 */
[----:B------:R5:W-:Y:S02]  /*5f90*/  STSM.16.M88.4 [R88], R40 ;  /* 0x0000002858007844 */ /* 0x000be40000000200 */
[----:B------:R-:W-:Y:S01]  /*5fa0*/  BAR.SYNC.DEFER_BLOCKING 0x0 ;  /* 0x0000000000007b1d */ /* 0x000fe20000010000 */
[----:B-----5:R-:W-:Y:S01]  /*5fb0*/  IMAD.HI R42, R37, 0x2, RZ ;  /* 0x00000002252a7827 */ /* 0x020fe200078e02ff */
[----:B------:R-:W-:-:S02]  /*5fc0*/  FSEL R40, R33, -INF , P0 ;  /* 0xff80000021287808 */ /* 0x000fc40000000000 */
[----:B------:R-:W-:Y:S01]  /*5fd0*/  FSEL R37, R34, -INF , P2 ;  /* 0xff80000022257808 */ /* 0x000fe20001000000 */
[C---:B------:R-:W-:Y:S01]  /*5fe0*/  IMAD R43, R55.reuse, 0x3, RZ ;  /* 0x00000003372b7824 */ /* 0x040fe200078e02ff */
[----:B------:R-:W-:Y:S01]  /*5ff0*/  IADD3.X R33, R42, UR5, R45, P1, P5 ;  /* 0x000000052a217c10 */ /* 0x000fe20008fea42d */
[----:B------:R-:W-:Y:S01]  /*6000*/  FFMA R34, R40, 0.69314718246459960938, R163 ;  /* 0x3f31721828227823 */ /* 0x000fe200000000a3 */
[----:B------:R-:W-:Y:S01]  /*6010*/  SHF.L.U32 R41, R55, 0x1, RZ ;  /* 0x0000000137297819 */ /* 0x000fe200000006ff */
[----:B------:R-:W-:Y:S01]  /*6020*/  FFMA R35, R37, 0.69314718246459960938, R116 ;  /* 0x3f31721825237823 */ /* 0x000fe20000000074 */
[-C--:B------:R-:W-:Y:S01]  /*6030*/  IADD3 R42, P6, R49, R32.reuse, RZ ;  /* 0x00000020312a7210 */ /* 0x080fe20007fde0ff */
[----:B------:R-:W-:Y:S01]  /*6040*/  FFMA R37, R39, 0.69314718246459960938, R104 ;  /* 0x3f31721827257823 */ /* 0x000fe20000000068 */
[CC--:B------:R-:W-:Y:S01]  /*6050*/  LEA R40, P4, R55.reuse, R32.reuse, 0x2 ;  /* 0x0000002037287211 */ /* 0x0c0fe200078810ff */
[----:B------:R-:W5:Y:S01]  /*6060*/  LDS.128 R28, [R3] ;  /* 0x00000000031c7984 */ /* 0x000f620000000c00 */
[C---:B------:R-:W-:Y:S01]  /*6070*/  SHF.L.U32 R45, R55.reuse, 0x2, RZ ;  /* 0x00000002372d7819 */ /* 0x040fe200000006ff */
[----:B------:R-:W-:Y:S01]  /*6080*/  IMAD R163, R55, 0x2e, RZ ;  /* 0x0000002e37a37824 */ /* 0x000fe200078e02ff */
[----:B------:R-:W-:Y:S01]  /*6090*/  BAR.SYNC.DEFER_BLOCKING 0x0 ;  /* 0x0000000000007b1d */ /* 0x000fe20000010000 */
[-C--:B------:R-:W-:Y:S01]  /*60a0*/  IADD3 R38, P3, R41, R32.reuse, RZ ;  /* 0x0000002029267210 */ /* 0x080fe20007f7e0ff */
[----:B------:R-:W-:Y:S01]  /*60b0*/  UIMAD.WIDE UR4, UR4, 0x4, URZ ;  /* 0x00000004040478a5 */ /* 0x000fe2000f8e023f */
[----:B------:R-:W-:-:S02]  /*60c0*/  LEA R44, P1, R55, R32, 0x3 ;  /* 0x00000020372c7211 */ /* 0x000fc400078218ff */
[-C--:B------:R-:W-:Y:S02]  /*60d0*/  LEA.HI.X.SX32 R43, R43, R33.reuse, 0x1, P6 ;  /* 0x000000212b2b7211 */ /* 0x080fe400030f0eff */
[-C--:B------:R-:W-:Y:S02]  /*60e0*/  LEA.HI.X.SX32 R41, R41, R33.reuse, 0x1, P4 ;  /* 0x0000002129297211 */ /* 0x080fe400020f0eff */
[-C--:B------:R-:W-:Y:S02]  /*60f0*/  IADD3 R56, P6, R69, R32.reuse, RZ ;  /* 0x0000002045387210 */ /* 0x080fe40007fde0ff */
[----:B------:R-:W-:Y:S02]  /*6100*/  IADD3 R54, P4, R65, R32, RZ ;  /* 0x0000002041367210 */ /* 0x000fe40007f9e0ff */
[-C--:B------:R-:W-:Y:S02]  /*6110*/  LEA.HI.X.SX32 R39, R55, R33.reuse, 0x1, P3 ;  /* 0x0000002137277211 */ /* 0x080fe400018f0eff */
[----:B------:R-:W-:-:S02]  /*6120*/  LEA.HI.X.SX32 R45, R45, R33, 0x1, P1 ;  /* 0x000000212d2d7211 */ /* 0x000fc400008f0eff */
[-C--:B------:R-:W-:Y:S02]  /*6130*/  IADD3 R52, P3, R57, R32.reuse, RZ ;  /* 0x0000002039347210 */ /* 0x080fe40007f7e0ff */
[-C--:B------:R-:W-:Y:S02]  /*6140*/  IADD3 R58, P1, R73, R32.reuse, RZ ;  /* 0x00000020493a7210 */ /* 0x080fe40007f3e0ff */
[CC--:B------:R-:W-:Y:S02]  /*6150*/  LEA R46, P5, R55.reuse, R32.reuse, 0x4 ;  /* 0x00000020372e7211 */ /* 0x0c0fe400078a20ff */
[CC--:B------:R-:W-:Y:S01]  /*6160*/  LEA R48, P0, R55.reuse, R32.reuse, 0x5 ;  /* 0x0000002037307211 */ /* 0x0c0fe200078028ff */
[----:B------:R0:W-:Y:S01]  /*6170*/  STSM.16.M88.4 [R88], R84 ;  /* 0x0000005458007844 */ /* 0x0001e20000000200 */
[----:B------:R-:W-:Y:S01]  /*6180*/  BAR.SYNC.DEFER_BLOCKING 0x0 ;  /* 0x0000000000007b1d */ /* 0x000fe20000010000 */
[----:B------:R-:W-:Y:S02]  /*6190*/  LEA R50, P2, R55, R32, 0x6 ;  /* 0x0000002037327211 */ /* 0x000fe400078430ff */
[----:B------:R-:W-:-:S02]  /*61a0*/  LEA.HI.X.SX32 R57, R49, R33, 0x1, P6 ;  /* 0x0000002131397211 */ /* 0x000fc400030f0eff */
[-C--:B------:R-:W-:Y:S02]  /*61b0*/  IADD3 R62, P6, R81, R32.reuse, RZ ;  /* 0x00000020513e7210 */ /* 0x080fe40007fde0ff */
[-C--:B------:R-:W-:Y:S02]  /*61c0*/  LEA.HI.X.SX32 R49, R77, R33.reuse, 0x1, P0 ;  /* 0x000000214d317211 */ /* 0x080fe400000f0eff */
[-C--:B------:R-:W-:Y:S02]  /*61d0*/  LEA.HI.X.SX32 R63, R61, R33.reuse, 0x1, P6 ;  /* 0x000000213d3f7211 */ /* 0x080fe400030f0eff */
[-C--:B------:R-:W-:Y:S01]  /*61e0*/  IADD3 R68, P6, R93, R32.reuse, RZ ;  /* 0x000000205d447210 */ /* 0x080fe20007fde0ff */
[----:B0-----:R-:W-:Y:S01]  /*61f0*/  IMAD R85, R55, 0x14, RZ ;  /* 0x0000001437557824 */ /* 0x001fe200078e02ff */
[----:B------:R-:W-:Y:S01]  /*6200*/  IADD3 R82, P0, R125, R32, RZ ;  /* 0x000000207d527210 */ /* 0x000fe20007f1e0ff */
[----:B------:R-:W-:Y:S01]  /*6210*/  IMAD R87, R55, 0x15, RZ ;  /* 0x0000001537577824 */ /* 0x000fe200078e02ff */
[----:B------:R-:W-:-:S02]  /*6220*/  LEA.HI.X.SX32 R55, R47, R33, 0x1, P4 ;  /* 0x000000212f377211 */ /* 0x000fc400020f0eff */
[-C--:B------:R-:W-:Y:S02]  /*6230*/  IADD3 R60, P4, R59, R32.reuse, RZ ;  /* 0x000000203b3c7210 */ /* 0x080fe40007f9e0ff */
[-C--:B------:R-:W-:Y:S02]  /*6240*/  LEA.HI.X.SX32 R59, R51, R33.reuse, 0x1, P1 ;  /* 0x00000021333b7211 */ /* 0x080fe400008f0eff */
[-C--:B------:R-:W-:Y:S02]  /*6250*/  IADD3 R64, P1, R85, R32.reuse, RZ ;  /* 0x0000002055407210 */ /* 0x080fe40007f3e0ff */
[-C--:B------:R-:W-:Y:S01]  /*6260*/  LEA.HI.X.SX32 R69, R69, R33.reuse, 0x1, P6 ;  /* 0x0000002145457211 */ /* 0x080fe200030f0eff */
[----:B------:R0:W-:Y:S01]  /*6270*/  STG.E.U16 desc[UR28][R32.64], R4 ;  /* 0x0000000420007986 */ /* 0x0001e2000c10151c */
[----:B------:R-:W-:Y:S02]  /*6280*/  LEA.HI.X.SX32 R65, R65, R33, 0x1, P1 ;  /* 0x0000002141417211 */ /* 0x000fe400008f0eff */
[----:B------:R-:W-:-:S02]  /*6290*/  IADD3 R70, P1, R97, R32, RZ ;  /* 0x0000002061467210 */ /* 0x000fc40007f3e0ff */
[-C--:B------:R-:W-:Y:S02]  /*62a0*/  IADD3 R74, P6, R109, R32.reuse, RZ ;  /* 0x000000206d4a7210 */ /* 0x080fe40007fde0ff */
[-C--:B------:R-:W-:Y:S02]  /*62b0*/  LEA.HI.X.SX32 R71, R71, R33.reuse, 0x1, P1 ;  /* 0x0000002147477211 */ /* 0x080fe400008f0eff */
[-C--:B------:R-:W-:Y:S02]  /*62c0*/  IADD3 R76, P1, R117, R32.reuse, RZ ;  /* 0x00000020754c7210 */ /* 0x080fe40007f3e0ff */
[-C--:B------:R-:W-:Y:S02]  /*62d0*/  LEA.HI.X.SX32 R75, R75, R33.reuse, 0x1, P6 ;  /* 0x000000214b4b7211 */ /* 0x080fe400030f0eff */
[----:B------:R-:W-:Y:S02]  /*62e0*/  IADD3 R78, P6, R121, R32, RZ ;  /* 0x00000020794e7210 */ /* 0x000fe40007fde0ff */
[----:B------:R-:W-:-:S02]  /*62f0*/  LEA.HI.X.SX32 R77, R79, R33, 0x1, P1 ;  /* 0x000000214f4d7211 */ /* 0x000fc400008f0eff */
[-C--:B------:R-:W-:Y:S02]  /*6300*/  IADD3 R84, P1, R129, R32.reuse, RZ ;  /* 0x0000002081547210 */ /* 0x080fe40007f3e0ff */
[-C--:B------:R-:W-:Y:S02]  /*6310*/  LEA.HI.X.SX32 R79, R81, R33.reuse, 0x1, P6 ;  /* 0x00000021514f7211 */ /* 0x080fe400030f0eff */
[-C--:B------:R-:W-:Y:S02]  /*6320*/  LEA.HI.X.SX32 R47, R53, R33.reuse, 0x1, P5 ;  /* 0x00000021352f7211 */ /* 0x080fe400028f0eff */
[-C--:B------:R-:W-:Y:S02]  /*6330*/  IADD3 R86, P6, R147, R32.reuse, RZ ;  /* 0x0000002093567210 */ /* 0x080fe40007fde0ff */
[----:B------:R-:W-:Y:S02]  /*6340*/  IADD3 R66, P5, R89, R32, RZ ;  /* 0x0000002059427210 */ /* 0x000fe40007fbe0ff */
[----:B------:R-:W-:-:S02]  /*6350*/  LEA.HI.X.SX32 R83, R83, R33, 0x1, P0 ;  /* 0x0000002153537211 */ /* 0x000fc400000f0eff */
[-C--:B------:R-:W-:Y:S02]  /*6360*/  LEA.HI.X.SX32 R85, R85, R33.reuse, 0x1, P1 ;  /* 0x0000002155557211 */ /* 0x080fe400008f0eff */
[-C--:B------:R-:W-:Y:S02]  /*6370*/  IADD3 R88, P0, R159, R32.reuse, RZ ;  /* 0x000000209f587210 */ /* 0x080fe40007f1e0ff */
[-C--:B------:R-:W-:Y:S02]  /*6380*/  IADD3 R90, P1, R163, R32.reuse, RZ ;  /* 0x00000020a35a7210 */ /* 0x080fe40007f3e0ff */
[-C--:B------:R-:W-:Y:S02]  /*6390*/  LEA.HI.X.SX32 R87, R87, R33.reuse, 0x1, P6 ;  /* 0x0000002157577211 */ /* 0x080fe400030f0eff */
[----:B------:R-:W-:Y:S02]  /*63a0*/  LEA.HI.X.SX32 R67, R67, R33, 0x1, P5 ;  /* 0x0000002143437211 */ /* 0x000fe400028f0eff */
[----:B------:R-:W-:-:S02]  /*63b0*/  IADD3 R92, P6, R167, R32, RZ ;  /* 0x00000020a75c7210 */ /* 0x000fc40007fde0ff */
        /* <DEDUP_REMOVED lines=14> */
[-C--:B------:R-:W-:Y:S02]  /*64a0*/  IADD3 R100, P6, R105, R32.reuse, RZ ;  /* 0x0000002069647210 */ /* 0x080fe40007fde0ff */
[-C--:B------:R-:W-:Y:S02]  /*64b0*/  LEA.HI.X.SX32 R105, R103, R33.reuse, 0x1, P0 ;  /* 0x0000002167697211 */ /* 0x080fe400000f0eff */
[----:B------:R-:W-:Y:S02]  /*64c0*/  LEA.HI.X.SX32 R103, R107, R33, 0x1, P1 ;  /* 0x000000216b677211 */ /* 0x000fe400008f0eff */
[----:B------:R-:W-:-:S02]  /*64d0*/  IADD3 R108, P0, R137, R32, RZ ;  /* 0x00000020896c7210 */ /* 0x000fc40007f1e0ff */
[----:B------:R-:W-:Y:S02]  /*64e0*/  IADD3 R106, P1, R135, R32, RZ ;  /* 0x00000020876a7210 */ /* 0x000fe40007f3e0ff */
[-C--:B------:R-:W-:Y:S02]  /*64f0*/  LEA.HI.X.SX32 R109, R109, R33.reuse, 0x1, P0 ;  /* 0x000000216d6d7211 */ /* 0x080fe400000f0eff */
[-C--:B------:R-:W-:Y:S02]  /*6500*/  LEA.HI.X.SX32 R107, R111, R33.reuse, 0x1, P1 ;  /* 0x000000216f6b7211 */ /* 0x080fe400008f0eff */
[-C--:B------:R-:W-:Y:S02]  /*6510*/  LEA.HI.X.SX32 R51, R113, R33.reuse, 0x1, P2 ;  /* 0x0000002171337211 */ /* 0x080fe400010f0eff */
[-C--:B------:R-:W-:Y:S02]  /*6520*/  LEA.HI.X.SX32 R53, R115, R33.reuse, 0x1, P3 ;  /* 0x0000002173357211 */ /* 0x080fe400018f0eff */
[----:B------:R-:W-:-:S02]  /*6530*/  LEA.HI.X.SX32 R61, R117, R33, 0x1, P4 ;  /* 0x00000021753d7211 */ /* 0x000fc400020f0eff */
[----:B------:R-:W-:Y:S02]  /*6540*/  LEA.HI.X.SX32 R81, R119, R33, 0x1, P5 ;  /* 0x0000002177517211 */ /* 0x000fe400028f0eff */
[-C--:B------:R-:W-:Y:S02]  /*6550*/  IADD3 R110, P0, R181, R32.reuse, RZ ;  /* 0x00000020b56e7210 */ /* 0x080fe40007f1e0ff */
[-C--:B------:R-:W-:Y:S02]  /*6560*/  IADD3 R112, P1, R183, R32.reuse, RZ ;  /* 0x00000020b7707210 */ /* 0x080fe40007f3e0ff */
[-C--:B------:R-:W-:Y:S02]  /*6570*/  IADD3 R114, P2, R185, R32.reuse, RZ ;  /* 0x00000020b9727210 */ /* 0x080fe40007f5e0ff */
[-C--:B------:R-:W-:Y:S02]  /*6580*/  IADD3 R116, P3, R187, R32.reuse, RZ ;  /* 0x00000020bb747210 */ /* 0x080fe40007f7e0ff */
[----:B------:R-:W-:-:S02]  /*6590*/  IADD3 R118, P4, R189, R32, RZ ;  /* 0x00000020bd767210 */ /* 0x000fc40007f9e0ff */
[-C--:B------:R-:W-:Y:S02]  /*65a0*/  IADD3 R120, P5, R191, R32.reuse, RZ ;  /* 0x00000020bf787210 */ /* 0x080fe40007fbe0ff */
[-C--:B------:R-:W-:Y:S02]  /*65b0*/  LEA.HI.X.SX32 R101, R121, R33.reuse, 0x1, P6 ;  /* 0x0000002179657211 */ /* 0x080fe400030f0eff */
[----:B------:R-:W-:Y:S02]  /*65c0*/  IADD3 R122, P6, R193, R32, RZ ;  /* 0x00000020c17a7210 */ /* 0x000fe40007fde0ff */
[-C--:B------:R-:W-:Y:S02]  /*65d0*/  LEA.HI.X.SX32 R111, R123, R33.reuse, 0x1, P0 ;  /* 0x000000217b6f7211 */ /* 0x080fe400000f0eff */
[-C--:B------:R-:W-:Y:S02]  /*65e0*/  LEA.HI.X.SX32 R113, R125, R33.reuse, 0x1, P1 ;  /* 0x000000217d717211 */ /* 0x080fe400008f0eff */
[----:B------:R-:W-:-:S02]  /*65f0*/  LEA.HI.X.SX32 R115, R127, R33, 0x1, P2 ;  /* 0x000000217f737211 */ /* 0x000fc400010f0eff */
[-C--:B------:R-:W-:Y:S02]  /*6600*/  LEA.HI.X.SX32 R117, R129, R33.reuse, 0x1, P3 ;  /* 0x0000002181757211 */ /* 0x080fe400018f0eff */
[-C--:B------:R-:W-:Y:S02]  /*6610*/  LEA.HI.X.SX32 R119, R131, R33.reuse, 0x1, P4 ;  /* 0x0000002183777211 */ /* 0x080fe400020f0eff */
[----:B------:R-:W-:Y:S02]  /*6620*/  LEA.HI.X.SX32 R121, R147, R33, 0x1, P5 ;  /* 0x0000002193797211 */ /* 0x000fe400028f0eff */
[-C--:B------:R-:W-:Y:S02]  /*6630*/  IADD3 R124, P0, R195, R32.reuse, RZ ;  /* 0x00000020c37c7210 */ /* 0x080fe40007f1e0ff */
[-C--:B------:R-:W-:Y:S02]  /*6640*/  IADD3 R126, P1, R197, R32.reuse, RZ ;  /* 0x00000020c57e7210 */ /* 0x080fe40007f3e0ff */
[----:B------:R-:W-:-:S02]  /*6650*/  IADD3 R128, P2, R199, R32, RZ ;  /* 0x00000020c7807210 */ /* 0x000fc40007f5e0ff */
[-C--:B------:R-:W-:Y:S02]  /*6660*/  IADD3 R130, P3, R201, R32.reuse, RZ ;  /* 0x00000020c9827210 */ /* 0x080fe40007f7e0ff */
[-C--:B------:R-:W-:Y:S02]  /*6670*/  IADD3 R146, P4, R203, R32.reuse, RZ ;  /* 0x00000020cb927210 */ /* 0x080fe40007f9e0ff */
[----:B------:R-:W-:Y:S02]  /*6680*/  IADD3 R152, P5, R205, R32, RZ ;  /* 0x00000020cd987210 */ /* 0x000fe40007fbe0ff */
[-C--:B------:R-:W-:Y:S02]  /*6690*/  LEA.HI.X.SX32 R123, R153, R33.reuse, 0x1, P6 ;  /* 0x00000021997b7211 */ /* 0x080fe400030f0eff */
[-C--:B------:R-:W-:Y:S02]  /*66a0*/  LEA.HI.X.SX32 R125, R159, R33.reuse, 0x1, P0 ;  /* 0x000000219f7d7211 */ /* 0x080fe400000f0eff */
[----:B------:R-:W-:-:S02]  /*66b0*/  LEA.HI.X.SX32 R127, R161, R33, 0x1, P1 ;  /* 0x00000021a17f7211 */ /* 0x000fc400008f0eff */
[-C--:B------:R-:W-:Y:S02]  /*66c0*/  LEA.HI.X.SX32 R129, R163, R33.reuse, 0x1, P2 ;  /* 0x00000021a3817211 */ /* 0x080fe400010f0eff */
[-C--:B------:R-:W-:Y:S02]  /*66d0*/  LEA.HI.X.SX32 R131, R165, R33.reuse, 0x1, P3 ;  /* 0x00000021a5837211 */ /* 0x080fe400018f0eff */
[-C--:B------:R-:W-:Y:S02]  /*66e0*/  LEA.HI.X.SX32 R147, R167, R33.reuse, 0x1, P4 ;  /* 0x00000021a7937211 */ /* 0x080fe400020f0eff */
[----:B------:R-:W-:Y:S02]  /*66f0*/  LEA.HI.X.SX32 R153, R169, R33, 0x1, P5 ;  /* 0x00000021a9997211 */ /* 0x000fe400028f0eff */
[-C--:B------:R-:W-:Y:S02]  /*6700*/  IADD3 R158, P6, R207, R32.reuse, RZ ;  /* 0x00000020cf9e7210 */ /* 0x080fe40007fde0ff */
[----:B------:R-:W-:-:S02]  /*6710*/  IADD3 R160, P0, R209, R32, RZ ;  /* 0x00000020d1a07210 */ /* 0x000fc40007f1e0ff */
[-C--:B------:R-:W-:Y:S02]  /*6720*/  IADD3 R162, P1, R211, R32.reuse, RZ ;  /* 0x00000020d3a27210 */ /* 0x080fe40007f3e0ff */
[-C--:B------:R-:W-:Y:S02]  /*6730*/  IADD3 R164, P2, R213, R32.reuse, RZ ;  /* 0x00000020d5a47210 */ /* 0x080fe40007f5e0ff */
[-C--:B------:R-:W-:Y:S02]  /*6740*/  IADD3 R166, P3, R215, R32.reuse, RZ ;  /* 0x00000020d7a67210 */ /* 0x080fe40007f7e0ff */
[-C--:B------:R-:W-:Y:S02]  /*6750*/  IADD3 R154, P4, R217, R32.reuse, RZ ;  /* 0x00000020d99a7210 */ /* 0x080fe40007f9e0ff */
[----:B------:R-:W-:Y:S02]  /*6760*/  IADD3 R148, P5, R219, R32, RZ ;  /* 0x00000020db947210 */ /* 0x000fe40007fbe0ff */
[----:B------:R-:W-:-:S02]  /*6770*/  LEA.HI.X.SX32 R159, R171, R33, 0x1, P6 ;  /* 0x00000021ab9f7211 */ /* 0x000fc400030f0eff */
[-C--:B------:R-:W-:Y:S02]  /*6780*/  LEA.HI.X.SX32 R161, R173, R33.reuse, 0x1, P0 ;  /* 0x00000021ada17211 */ /* 0x080fe400000f0eff */
[-C--:B------:R-:W-:Y:S02]  /*6790*/  LEA.HI.X.SX32 R163, R175, R33.reuse, 0x1, P1 ;  /* 0x00000021afa37211 */ /* 0x080fe400008f0eff */
[-C--:B------:R-:W-:Y:S02]  /*67a0*/  LEA.HI.X.SX32 R165, R177, R33.reuse, 0x1, P2 ;  /* 0x00000021b1a57211 */ /* 0x080fe400010f0eff */
[-C--:B------:R-:W-:Y:S02]  /*67b0*/  LEA.HI.X.SX32 R167, R179, R33.reuse, 0x1, P3 ;  /* 0x00000021b3a77211 */ /* 0x080fe400018f0eff */
[-C--:B------:R-:W-:Y:S02]  /*67c0*/  LEA.HI.X.SX32 R155, R155, R33.reuse, 0x1, P4 ;  /* 0x000000219b9b7211 */ /* 0x080fe400020f0eff */
[----:B------:R-:W-:-:S02]  /*67d0*/  LEA.HI.X.SX32 R149, R149, R33, 0x1, P5 ;  /* 0x0000002195957211 */ /* 0x000fc400028f0eff */
[-C--:B------:R-:W-:Y:S02]  /*67e0*/  IADD3 R132, P6, R221, R32.reuse, RZ ;  /* 0x00000020dd847210 */ /* 0x080fe40007fde0ff */
[-C--:B------:R-:W-:Y:S02]  /*67f0*/  IADD3 R138, P0, R223, R32.reuse, RZ ;  /* 0x00000020df8a7210 */ /* 0x080fe40007f1e0ff */
[-C--:B------:R-:W-:Y:S02]  /*6800*/  IADD3 R140, P1, R225, R32.reuse, RZ ;  /* 0x00000020e18c7210 */ /* 0x080fe40007f3e0ff */
[-C--:B------:R-:W-:Y:S02]  /*6810*/  IADD3 R136, P2, R227, R32.reuse, RZ ;  /* 0x00000020e3887210 */ /* 0x080fe40007f5e0ff */
[-C--:B------:R-:W-:Y:S02]  /*6820*/  IADD3 R142, P3, R229, R32.reuse, RZ ;  /* 0x00000020e58e7210 */ /* 0x080fe40007f7e0ff */
[----:B------:R-:W-:-:S02]  /*6830*/  IADD3 R144, P4, R157, R32, RZ ;  /* 0x000000209d907210 */ /* 0x000fc40007f9e0ff */
[----:B------:R-:W-:Y:S02]  /*6840*/  IADD3 R134, P5, R151, R32, RZ ;  /* 0x0000002097867210 */ /* 0x000fe40007fbe0ff */
[-C--:B------:R-:W-:Y:S02]  /*6850*/  LEA.HI.X.SX32 R133, R133, R33.reuse, 0x1, P6 ;  /* 0x0000002185857211 */ /* 0x080fe400030f0eff */
[-C--:B------:R-:W-:Y:S02]  /*6860*/  LEA.HI.X.SX32 R139, R139, R33.reuse, 0x1, P0 ;  /* 0x000000218b8b7211 */ /* 0x080fe400000f0eff */
[-C--:B------:R-:W-:Y:S02]  /*6870*/  LEA.HI.X.SX32 R141, R141, R33.reuse, 0x1, P1 ;  /* 0x000000218d8d7211 */ /* 0x080fe400008f0eff */
[-C--:B------:R-:W-:Y:S02]  /*6880*/  LEA.HI.X.SX32 R137, R137, R33.reuse, 0x1, P2 ;  /* 0x0000002189897211 */ /* 0x080fe400010f0eff */
[----:B------:R-:W-:-:S02]  /*6890*/  LEA.HI.X.SX32 R143, R143, R33, 0x1, P3 ;  /* 0x000000218f8f7211 */ /* 0x000fc400018f0eff */
[-C--:B------:R-:W-:Y:S02]  /*68a0*/  LEA.HI.X.SX32 R145, R145, R33.reuse, 0x1, P4 ;  /* 0x0000002191917211 */ /* 0x080fe400020f0eff */
[----:B------:R-:W-:Y:S02]  /*68b0*/  LEA.HI.X.SX32 R135, R135, R33, 0x1, P5 ;  /* 0x0000002187877211 */ /* 0x000fe400028f0eff */
[----:B------:R-:W-:Y:S02]  /*68c0*/  SHF.L.U32 R151, R0, 0x2, RZ ;  /* 0x0000000200977819 */ /* 0x000fe400000006ff */
[----:B0-----:R-:W-:Y:S02]  /*68d0*/  PRMT R33, R4, 0x7632, R33 ;  /* 0x0000763204217816 */ /* 0x001fe40000000021 */
[----:B------:R-:W-:Y:S02]  /*68e0*/  LOP3.LUT R151, R151, 0x3c0, RZ, 0xc0, !PT ;  /* 0x000003c097977812 */ /* 0x000fe400078ec0ff */
[----:B------:R-:W-:Y:S01]  /*68f0*/  SHF.R.U32.HI R4, RZ, 0x1, R0 ;  /* 0x00000001ff047819 */ /* 0x000fe20000011600 */
[----:B------:R0:W-:Y:S01]  /*6900*/  STG.E.U16 desc[UR28][R38.64], R33 ;  /* 0x0000002126007986 */ /* 0x0001e2000c10151c */
[----:B------:R-:W-:-:S02]  /*6910*/  IADD3 R151, R151, UR17, R150 ;  /* 0x0000001197977c10 */ /* 0x000fc4000fffe096 */
[----:B------:R-:W-:Y:S01]  /*6920*/  LOP3.LUT R4, R4, 0x4, RZ, 0xc0, !PT ;  /* 0x0000000404047812 */ /* 0x000fe200078ec0ff */
[----:B------:R2:W-:Y:S01]  /*6930*/  STG.E.U16 desc[UR28][R40.64], R5 ;  /* 0x0000000528007986 */ /* 0x0005e2000c10151c */
[----:B------:R-:W-:Y:S02]  /*6940*/  SHF.L.U32 R0, R0, 0x1, RZ ;  /* 0x0000000100007819 */ /* 0x000fe400000006ff */
[----:B------:R-:W-:Y:S02]  /*6950*/  IADD3 R151, R4, R151, RZ ;  /* 0x0000009704977210 */ /* 0x000fe40007ffe0ff */
[----:B-1----:R-:W-:Y:S02]  /*6960*/  PRMT R4, R20, 0x7632, R4 ;  /* 0x0000763214047816 */ /* 0x002fe40000000004 */
[----:B0-----:R-:W-:Y:S02]  /*6970*/  PRMT R39, R5, 0x7632, R39 ;  /* 0x0000763205277816 */ /* 0x001fe40000000027 */
[----:B------:R-:W-:-:S02]  /*6980*/  PRMT R33, R21, 0x7632, R33 ;  /* 0x0000763215217816 */ /* 0x000fc40000000021 */
[----:B--2---:R-:W-:Y:S01]  /*6990*/  PRMT R41, R6, 0x7632, R41 ;  /* 0x0000763206297816 */ /* 0x004fe20000000029 */
[----:B------:R0:W-:Y:S01]  /*69a0*/  STG.E.U16 desc[UR28][R42.64], R39 ;  /* 0x000000272a007986 */ /* 0x0001e2000c10151c */
[----:B------:R-:W-:Y:S02]  /*69b0*/  PRMT R5, R7, 0x7632, R5 ;  /* 0x0000763207057816 */ /* 0x000fe40000000005 */
[----:B------:R-:W-:Y:S01]  /*69c0*/  PRMT R38, R16, 0x7632, R38 ;  /* 0x0000763210267816 */ /* 0x000fe20000000026 */
[----:B------:R1:W-:Y:S01]  /*69d0*/  STG.E.U16 desc[UR28][R44.64], R6 ;  /* 0x000000062c007986 */ /* 0x0003e2000c10151c */
[----:B---3--:R-:W-:-:S03]  /*69e0*/  PRMT R40, R9, 0x7632, R40 ;  /* 0x0000763209287816 */ /* 0x008fc60000000028 */
[----:B------:R2:W-:Y:S04]  /*69f0*/  STG.E.U16 desc[UR28][R54.64], R41 ;  /* 0x0000002936007986 */ /* 0x0005e8000c10151c */
[----:B------:R3:W-:Y:S01]  /*6a00*/  STG.E.U16 desc[UR28][R56.64], R7 ;  /* 0x0000000738007986 */ /* 0x0007e2000c10151c */
[----:B0-----:R-:W-:-:S03]  /*6a10*/  PRMT R43, R18, 0x7632, R43 ;  /* 0x00007632122b7816 */ /* 0x001fc6000000002b */
[----:B------:R0:W-:Y:S01]  /*6a20*/  STG.E.U16 desc[UR28][R58.64], R5 ;  /* 0x000000053a007986 */ /* 0x0001e2000c10151c */
[----:B-1----:R-:W-:Y:S02]  /*6a30*/  PRMT R6, R22, 0x7632, R6 ;  /* 0x0000763216067816 */ /* 0x002fe40000000006 */
[----:B------:R-:W-:Y:S01]  /*6a40*/  PRMT R45, R19, 0x7632, R45 ;  /* 0x00007632132d7816 */ /* 0x000fe2000000002d */
[----:B------:R1:W-:Y:S01]  /*6a50*/  STG.E.U16 desc[UR28][R46.64], R20 ;  /* 0x000000142e007986 */ /* 0x0003e2000c10151c */
[----:B--2---:R-:W-:Y:S02]  /*6a60*/  PRMT R41, R17, 0x7632, R41 ;  /* 0x0000763211297816 */ /* 0x004fe40000000029 */
[----:B------:R-:W-:Y:S01]  /*6a70*/  PRMT R55, R10, 0x7632, R55 ;  /* 0x000076320a377816 */ /* 0x000fe20000000037 */
[----:B------:R2:W-:Y:S01]  /*6a80*/  STG.E.U16 desc[UR28][R62.64], R4 ;  /* 0x000000043e007986 */ /* 0x0005e2000c10151c */
[----:B---3--:R-:W-:Y:S02]  /*6a90*/  PRMT R7, R23, 0x7632, R7 ;  /* 0x0000763217077816 */ /* 0x008fe40000000007 */
[----:B------:R-:W-:Y:S01]  /*6aa0*/  PRMT R57, R11, 0x7632, R57 ;  /* 0x000076320b397816 */ /* 0x000fe20000000039 */
[----:B------:R3:W-:Y:S01]  /*6ab0*/  STG.E.U16 desc[UR28][R64.64], R21 ;  /* 0x0000001540007986 */ /* 0x0007e2000c10151c */
[----:B0-----:R-:W-:-:S02]  /*6ac0*/  PRMT R5, R15, 0x7632, R5 ;  /* 0x000076320f057816 */ /* 0x001fc40000000005 */
[----:B----4-:R-:W-:Y:S01]  /*6ad0*/  PRMT R59, R24, 0x7632, R59 ;  /* 0x00007632183b7816 */ /* 0x010fe2000000003b */
[----:B------:R-:W-:Y:S01]  /*6ae0*/  STG.E.U16 desc[UR28][R66.64], R33 ;  /* 0x0000002142007986 */ /* 0x000fe2000c10151c */
[----:B-1----:R-:W-:-:S03]  /*6af0*/  PRMT R47, R12, 0x7632, R47 ;  /* 0x000076320c2f7816 */ /* 0x002fc6000000002f */
[----:B------:R-:W-:Y:S01]  /*6b00*/  STG.E.U16 desc[UR28][R68.64], R22 ;  /* 0x0000001644007986 */ /* 0x000fe2000c10151c */
[----:B--2---:R-:W-:Y:S02]  /*6b10*/  PRMT R4, R14, 0x7632, R4 ;  /* 0x000076320e047816 */ /* 0x004fe40000000004 */
[----:B------:R-:W-:Y:S01]  /*6b20*/  PRMT R63, R26, 0x7632, R63 ;  /* 0x000076321a3f7816 */ /* 0x000fe2000000003f */
[----:B------:R-:W-:Y:S01]  /*6b30*/  STG.E.U16 desc[UR28][R70.64], R6 ;  /* 0x0000000646007986 */ /* 0x000fe2000c10151c */
[----:B---3--:R-:W-:-:S03]  /*6b40*/  PRMT R65, R27, 0x7632, R65 ;  /* 0x000076321b417816 */ /* 0x008fc60000000041 */
[----:B------:R-:W-:Y:S04]  /*6b50*/  STG.E.U16 desc[UR28][R72.64], R23 ;  /* 0x0000001748007986 */ /* 0x000fe8000c10151c */
[----:B------:R-:W-:Y:S04]  /*6b60*/  STG.E.U16 desc[UR28][R74.64], R7 ;  /* 0x000000074a007986 */ /* 0x000fe8000c10151c */
[----:B------:R0:W-:Y:S04]  /*6b70*/  STG.E.U16 desc[UR28][R48.64], R16 ;  /* 0x0000001030007986 */ /* 0x0001e8000c10151c */
[----:B------:R5:W-:Y:S04]  /*6b80*/  STG.E.U16 desc[UR28][R76.64], R38 ;  /* 0x000000264c007986 */ /* 0x000be8000c10151c */
[----:B------:R-:W-:Y:S04]  /*6b90*/  STG.E.U16 desc[UR28][R78.64], R17 ;  /* 0x000000114e007986 */ /* 0x000fe8000c10151c */
[----:B------:R1:W-:Y:S01]  /*6ba0*/  STG.E.U16 desc[UR28][R82.64], R41 ;  /* 0x0000002952007986 */ /* 0x0003e2000c10151c */
[----:B0-----:R-:W-:-:S03]  /*6bb0*/  PRMT R48, R13, 0x7632, R48 ;  /* 0x000076320d307816 */ /* 0x001fc60000000030 */
[----:B------:R-:W-:Y:S01]  /*6bc0*/  STG.E.U16 desc[UR28][R84.64], R18 ;  /* 0x0000001254007986 */ /* 0x000fe2000c10151c */
[----:B-----5:R-:W-:Y:S02]  /*6bd0*/  PRMT R76, R28, 0x7632, R76 ;  /* 0x000076321c4c7816 */ /* 0x020fe4000000004c */
[----:B------:R-:W-:Y:S01]  /*6be0*/  PRMT R77, R31, 0x7632, R77 ;  /* 0x000076321f4d7816 */ /* 0x000fe2000000004d */
[----:B------:R-:W-:Y:S04]  /*6bf0*/  STG.E.U16 desc[UR28][R86.64], R43 ;  /* 0x0000002b56007986 */ /* 0x000fe8000c10151c */
[----:B------:R-:W-:Y:S01]  /*6c00*/  STG.E.U16 desc[UR28][R88.64], R19 ;  /* 0x0000001358007986 */ /* 0x000fe2000c10151c */
[----:B-1----:R-:W-:-:S03]  /*6c10*/  PRMT R82, R30, 0x7632, R82 ;  /* 0x000076321e527816 */ /* 0x002fc60000000052 */
[----:B------:R-:W-:Y:S04]  /*6c20*/  STG.E.U16 desc[UR28][R90.64], R45 ;  /* 0x0000002d5a007986 */ /* 0x000fe8000c10151c */
[----:B------:R0:W-:Y:S04]  /*6c30*/  STG.E.U16 desc[UR28][R92.64], R12 ;  /* 0x0000000c5c007986 */ /* 0x0001e8000c10151c */
[----:B------:R-:W-:Y:S04]  /*6c40*/  STG.E.U16 desc[UR28][R94.64], R47 ;  /* 0x0000002f5e007986 */ /* 0x000fe8000c10151c */
[----:B------:R-:W-:Y:S04]  /*6c50*/  STG.E.U16 desc[UR28][R98.64], R13 ;  /* 0x0000000d62007986 */ /* 0x000fe8000c10151c */
[----:B------:R-:W-:Y:S01]  /*6c60*/  STG.E.U16 desc[UR28][R96.64], R48 ;  /* 0x0000003060007986 */ /* 0x000fe2000c10151c */
[----:B0-----:R-:W-:-:S03]  /*6c70*/  PRMT R12, R8, 0x7632, R12 ;  /* 0x00007632080c7816 */ /* 0x001fc6000000000c */
[----:B------:R-:W-:Y:S04]  /*6c80*/  STG.E.U16 desc[UR28][R104.64], R14 ;  /* 0x0000000e68007986 */ /* 0x000fe8000c10151c */
[----:B------:R-:W-:Y:S04]  /*6c90*/  STG.E.U16 desc[UR28][R102.64], R4 ;  /* 0x0000000466007986 */ /* 0x000fe8000c10151c */
[----:B------:R-:W-:Y:S04]  /*6ca0*/  STG.E.U16 desc[UR28][R108.64], R15 ;  /* 0x0000000f6c007986 */ /* 0x000fe8000c10151c */
[----:B------:R-:W-:Y:S04]  /*6cb0*/  STG.E.U16 desc[UR28][R106.64], R5 ;  /* 0x000000056a007986 */ /* 0x000fe8000c10151c */
[----:B------:R0:W1:Y:S04]  /*6cc0*/  LDS.128 R4, [R3] ;  /* 0x0000000003047984 */ /* 0x0000680000000c00 */
[----:B------:R2:W-:Y:S04]  /*6cd0*/  STG.E.U16 desc[UR28][R50.64], R8 ;  /* 0x0000000832007986 */ /* 0x0005e8000c10151c */
[----:B------:R-:W-:Y:S01]  /*6ce0*/  STG.E.U16 desc[UR28][R52.64], R12 ;  /* 0x0000000c34007986 */ /* 0x000fe2000c10151c */
[----:B0-----:R-:W-:-:S03]  /*6cf0*/  SHF.L.U32 R3, R2, 0x2, RZ ;  /* 0x0000000202037819 */ /* 0x001fc600000006ff */
[----:B------:R0:W-:Y:S04]  /*6d00*/  STG.E.U16 desc[UR28][R60.64], R9 ;  /* 0x000000093c007986 */ /* 0x0001e8000c10151c */
[----:B------:R3:W-:Y:S01]  /*6d10*/  STG.E.U16 desc[UR28][R80.64], R40 ;  /* 0x0000002850007986 */ /* 0x0007e2000c10151c */
[----:B--2---:R-:W-:Y:S01]  /*6d20*/  LOP3.LUT R8, R0, 0x1f8, RZ, 0xc0, !PT ;  /* 0x000001f800087812 */ /* 0x004fe200078ec0ff */
[----:B------:R-:W-:Y:S02]  /*6d30*/  IMAD.HI R0, R2, 0x4, RZ ;  /* 0x0000000402007827 */ /* 0x000fe400078e02ff */
[----:B------:R-:W-:Y:S04]  /*6d40*/  STG.E.U16 desc[UR28][R100.64], R10 ;  /* 0x0000000a64007986 */ /* 0x000fe8000c10151c */
[----:B------:R-:W-:Y:S01]  /*6d50*/  STG.E.U16 desc[UR28][R110.64], R55 ;  /* 0x000000376e007986 */ /* 0x000fe2000c10151c */
[----:B0-----:R-:W-:-:S03]  /*6d60*/  PRMT R61, R25, 0x7632, R61 ;  /* 0x00007632193d7816 */ /* 0x001fc6000000003d */
[----:B------:R-:W-:Y:S01]  /*6d70*/  STG.E.U16 desc[UR28][R112.64], R11 ;  /* 0x0000000b70007986 */ /* 0x000fe2000c10151c */
[----:B---3--:R-:W-:-:S03]  /*6d80*/  PRMT R80, R29, 0x7632, R80 ;  /* 0x000076321d507816 */ /* 0x008fc60000000050 */
[----:B------:R-:W-:Y:S04]  /*6d90*/  STG.E.U16 desc[UR28][R114.64], R57 ;  /* 0x0000003972007986 */ /* 0x000fe8000c10151c */
[----:B------:R-:W-:Y:S04]  /*6da0*/  STG.E.U16 desc[UR28][R116.64], R24 ;  /* 0x0000001874007986 */ /* 0x000fe8000c10151c */
[----:B------:R-:W-:Y:S01]  /*6db0*/  STG.E.U16 desc[UR28][R118.64], R59 ;  /* 0x0000003b76007986 */ /* 0x000fe2000c10151c */
[----:B-1----:R-:W-:Y:S02]  /*6dc0*/  PRMT R66, R4, 0x7632, R66 ;  /* 0x0000763204427816 */ /* 0x002fe40000000042 */
[----:B------:R-:W-:Y:S01]  /*6dd0*/  PRMT R70, R5, 0x7632, R70 ;  /* 0x0000763205467816 */ /* 0x000fe20000000046 */
[----:B------:R-:W-:Y:S01]  /*6de0*/  STG.E.U16 desc[UR28][R120.64], R25 ;  /* 0x0000001978007986 */ /* 0x000fe2000c10151c */
[----:B------:R-:W-:-:S02]  /*6df0*/  PRMT R71, R6, 0x7632, R71 ;  /* 0x0000763206477816 */ /* 0x000fc40000000047 */
[----:B------:R-:W-:Y:S01]  /*6e00*/  PRMT R72, R7, 0x7632, R72 ;  /* 0x0000763207487816 */ /* 0x000fe20000000048 */
[----:B------:R-:W-:Y:S04]  /*6e10*/  STG.E.U16 desc[UR28][R122.64], R61 ;  /* 0x0000003d7a007986 */ /* 0x000fe8000c10151c */
        /* <DEDUP_REMOVED lines=14> */
[----:B------:R0:W-:Y:S04]  /*6f00*/  STG.E.U16 desc[UR28][R138.64], R5 ;  /* 0x000000058a007986 */ /* 0x0001e8000c10151c */
[----:B------:R-:W-:Y:S04]  /*6f10*/  STG.E.U16 desc[UR28][R140.64], R70 ;  /* 0x000000468c007986 */ /* 0x000fe8000c10151c */
[----:B------:R-:W-:Y:S04]  /*6f20*/  STG.E.U16 desc[UR28][R136.64], R6 ;  /* 0x0000000688007986 */ /* 0x000fe8000c10151c */
[----:B------:R-:W-:Y:S01]  /*6f30*/  STG.E.U16 desc[UR28][R142.64], R71 ;  /* 0x000000478e007986 */ /* 0x000fe2000c10151c */
[----:B0-----:R-:W0:Y:S03]  /*6f40*/  LDC.64 R4, c[0x0][0x230] ;  /* 0x00008c00ff047b82 */ /* 0x001e260000000a00 */
[----:B------:R-:W-:Y:S04]  /*6f50*/  STG.E.U16 desc[UR28][R134.64], R7 ;  /* 0x0000000786007986 */ /* 0x000fe8000c10151c */
[----:B------:R-:W-:Y:S01]  /*6f60*/  STG.E.U16 desc[UR28][R144.64], R72 ;  /* 0x0000004890007986 */ /* 0x000fe2000c10151c */
[----:B------:R-:W-:Y:S01]  /*6f70*/  BAR.SYNC.DEFER_BLOCKING 0x0 ;  /* 0x0000000000007b1d */ /* 0x000fe20000010000 */
[----:B0-----:R-:W-:-:S04]  /*6f80*/  IADD3 R2, P0, P1, R3, UR6, R4 ;  /* 0x0000000603027c10 */ /* 0x001fc8000f91e004 */
[----:B------:R-:W-:Y:S01]  /*6f90*/  IADD3.X R3, R0, UR5, R5, P0, P1 ;  /* 0x0000000500037c10 */ /* 0x000fe200087e2405 */
[----:B------:R-:W-:Y:S04]  /*6fa0*/  STS.64 [R8+UR17], R34 ;  /* 0x0000002208007988 */ /* 0x000fe80008000a11 */
[----:B------:R-:W-:Y:S01]  /*6fb0*/  STS.64 [R8+UR17+0x200], R36 ;  /* 0x0002002408007988 */ /* 0x000fe20008000a11 */
[----:B------:R-:W-:Y:S06]  /*6fc0*/  BAR.SYNC.DEFER_BLOCKING 0x0 ;  /* 0x0000000000007b1d */ /* 0x000fec0000010000 */
[----:B------:R-:W0:Y:S04]  /*6fd0*/  LDS R151, [R151] ;  /* 0x0000000097977984 */ /* 0x000e280000000800 */
[----:B0-----:R-:W-:Y:S01]  /*6fe0*/  STG.E desc[UR28][R2.64], R151 ;  /* 0x0000009702007986 */ /* 0x001fe2000c10191c */
[----:B------:R-:W-:Y:S05]  /*6ff0*/  EXIT ;  /* 0x000000000000794d */ /* 0x000fea0003800000 */
.L_x_2:
[----:B------:R-:W-:-:S00]  /*7000*/  BRA `(.L_x_2) ;  /* 0xfffffffc00fc7947 */ /* 0x000fc0000383ffff */
[----:B------:R-:W-:-:S00]  /*7010*/  NOP ;  /* 0x0000000000007918 */ /* 0x000fc00000000000 */
        /* <DEDUP_REMOVED lines=14> */
.L_x_3:


//--------------------- .nv.global.init           --------------------------
	.section	.nv.global.init,"aw",@progbits
.nv.global.init:
	.type		_$_str,@object
	.size		_$_str,(.L_0 - _$_str)
_$_str:
        /*0000*/ 	.byte	0x5f, 0x5f, 0x43, 0x55, 0x44, 0x41, 0x5f, 0x46, 0x54, 0x5a, 0x00
.L_0:


//--------------------- .nv.shared.attn_fwd       --------------------------
	.section	.nv.shared.attn_fwd,"aw",@nobits
	.sectionflags	@""
	.align	16
	.zero		1024


//--------------------- .nv.shared.reserved.0     --------------------------
	.section	.nv.shared.reserved.0,"aw",@nobits
	.weak		__nv_reservedSMEM_offset_0_alias
	.size		__nv_reservedSMEM_offset_0_alias, 0, 0
	.other		__nv_reservedSMEM_offset_0_alias,@"STO_CUDA_RESERVED_SHARED STV_DEFAULT"
__nv_reservedSMEM_offset_0_alias:
	.zero		0


//--------------------- .nv.constant0.attn_fwd    --------------------------
	.section	.nv.constant0.attn_fwd,"a",@progbits
	.sectionflags	@""
	.align	4
.nv.constant0.attn_fwd:
	.zero		664


//--------------------- SYMBOLS --------------------------

	.type		.nv.reservedSmem.offset0,@object
	.size		.nv.reservedSmem.offset0,0x4
